//
// Generated by NVIDIA NVVM Compiler
//
// Compiler Build ID: CL-36424714
// Cuda compilation tools, release 13.0, V13.0.88
// Based on NVVM 20.0.0
//

.version 9.0
.target sm_100
.address_size 64

	// .globl	adagradfloat

.visible .entry adagradfloat(
	.param .u32 adagradfloat_param_0,
	.param .u64 .ptr .align 1 adagradfloat_param_1,
	.param .u64 .ptr .align 1 adagradfloat_param_2,
	.param .u64 .ptr .align 1 adagradfloat_param_3,
	.param .f32 adagradfloat_param_4,
	.param .f32 adagradfloat_param_5
)
{
	.reg .pred 	%p<2>;
	.reg .b32 	%r<8>;
	.reg .b32 	%f<13>;
	.reg .b64 	%rd<11>;

	ld.param.u32 	%r2, [adagradfloat_param_0];
	ld.param.u64 	%rd1, [adagradfloat_param_1];
	ld.param.u64 	%rd2, [adagradfloat_param_2];
	ld.param.u64 	%rd3, [adagradfloat_param_3];
	ld.param.f32 	%f1, [adagradfloat_param_4];
	ld.param.f32 	%f2, [adagradfloat_param_5];
	mov.u32 	%r3, %ctaid.x;
	mov.u32 	%r4, %tid.x;
	mov.u32 	%r5, %ntid.x;
	mad.lo.s32 	%r1, %r3, %r5, %r4;
	setp.ge.s32 	%p1, %r1, %r2;
	@%p1 bra 	$L__BB0_2;
	cvta.to.global.u64 	%rd4, %rd3;
	cvta.to.global.u64 	%rd5, %rd2;
	cvta.to.global.u64 	%rd6, %rd1;
	mul.wide.s32 	%rd7, %r1, 4;
	add.s64 	%rd8, %rd4, %rd7;
	ld.global.f32 	%f3, [%rd8];
	cvt.rzi.s32.f32 	%r6, %f3;
	cvt.rn.f32.s32 	%f4, %r6;
	add.s64 	%rd9, %rd5, %rd7;
	ld.global.f32 	%f5, [%rd9];
	fma.rn.f32 	%f6, %f5, %f5, %f4;
	st.global.f32 	[%rd8], %f6;
	ld.global.f32 	%f7, [%rd9];
	neg.f32 	%f8, %f7;
	mul.f32 	%f9, %f1, %f8;
	sqrt.rn.f32 	%f10, %f6;
	add.f32 	%f11, %f2, %f10;
	div.rn.f32 	%f12, %f9, %f11;
	add.s64 	%rd10, %rd6, %rd7;
	st.global.f32 	[%rd10], %f12;
	mov.b32 	%r7, 0;
	st.global.u32 	[%rd9], %r7;
$L__BB0_2:
	ret;

}
	// .globl	adamfloat
.visible .entry adamfloat(
	.param .u32 adamfloat_param_0,
	.param .u64 .ptr .align 1 adamfloat_param_1,
	.param .u64 .ptr .align 1 adamfloat_param_2,
	.param .u64 .ptr .align 1 adamfloat_param_3,
	.param .u64 .ptr .align 1 adamfloat_param_4,
	.param .f32 adamfloat_param_5,
	.param .f32 adamfloat_param_6,
	.param .f32 adamfloat_param_7,
	.param .f32 adamfloat_param_8
)
{
	.reg .pred 	%p<44>;
	.reg .b32 	%r<38>;
	.reg .b32 	%f<163>;
	.reg .b64 	%rd<16>;
	.reg .b64 	%fd<23>;

	ld.param.u32 	%r2, [adamfloat_param_0];
	ld.param.u64 	%rd2, [adamfloat_param_1];
	ld.param.u64 	%rd3, [adamfloat_param_2];
	ld.param.u64 	%rd4, [adamfloat_param_3];
	ld.param.u64 	%rd5, [adamfloat_param_4];
	ld.param.f32 	%f19, [adamfloat_param_5];
	ld.param.f32 	%f20, [adamfloat_param_6];
	ld.param.f32 	%f21, [adamfloat_param_7];
	ld.param.f32 	%f22, [adamfloat_param_8];
	mov.u32 	%r3, %ctaid.y;
	mov.u32 	%r4, %nctaid.x;
	mov.u32 	%r5, %ntid.x;
	mov.u32 	%r6, %ctaid.x;
	mov.u32 	%r7, %tid.x;
	mad.lo.s32 	%r8, %r3, %r4, %r6;
	mad.lo.s32 	%r1, %r8, %r5, %r7;
	setp.ge.s32 	%p1, %r1, %r2;
	mov.f32 	%f161, 0f3F800000;
	@%p1 bra 	$L__BB1_18;
	cvta.to.global.u64 	%rd6, %rd3;
	cvta.to.global.u64 	%rd7, %rd5;
	mul.wide.s32 	%rd8, %r1, 4;
	add.s64 	%rd9, %rd6, %rd8;
	ld.global.f32 	%f24, [%rd9];
	mul.f32 	%f25, %f19, %f24;
	cvt.f64.f32 	%fd1, %f25;
	cvt.f64.f32 	%fd2, %f19;
	mov.f64 	%fd3, 0d3FF0000000000000;
	sub.f64 	%fd4, %fd3, %fd2;
	add.s64 	%rd1, %rd7, %rd8;
	ld.global.f32 	%f26, [%rd1];
	cvt.f64.f32 	%fd5, %f26;
	fma.rn.f64 	%fd6, %fd4, %fd5, %fd1;
	cvt.rn.f32.f64 	%f1, %fd6;
	st.global.f32 	[%rd9], %f1;
	mul.f32 	%f27, %f22, 0f3F000000;
	cvt.rzi.f32.f32 	%f28, %f27;
	add.f32 	%f29, %f28, %f28;
	sub.f32 	%f30, %f22, %f29;
	abs.f32 	%f2, %f30;
	abs.f32 	%f3, %f19;
	setp.lt.f32 	%p2, %f3, 0f00800000;
	mul.f32 	%f31, %f3, 0f4B800000;
	selp.f32 	%f32, %f31, %f3, %p2;
	selp.f32 	%f33, 0fC1C00000, 0f00000000, %p2;
	mov.b32 	%r9, %f32;
	add.s32 	%r10, %r9, -1060439283;
	and.b32  	%r11, %r10, -8388608;
	sub.s32 	%r12, %r9, %r11;
	mov.b32 	%f34, %r12;
	cvt.rn.f32.s32 	%f35, %r11;
	fma.rn.f32 	%f36, %f35, 0f34000000, %f33;
	add.f32 	%f37, %f34, 0fBF800000;
	add.f32 	%f38, %f34, 0f3F800000;
	rcp.approx.ftz.f32 	%f39, %f38;
	add.f32 	%f40, %f37, %f37;
	mul.f32 	%f41, %f40, %f39;
	mul.f32 	%f42, %f41, %f41;
	sub.f32 	%f43, %f37, %f41;
	add.f32 	%f44, %f43, %f43;
	neg.f32 	%f45, %f41;
	fma.rn.f32 	%f46, %f45, %f37, %f44;
	mul.rn.f32 	%f47, %f39, %f46;
	fma.rn.f32 	%f48, %f42, 0f3A2C32E4, 0f3B52E7DB;
	fma.rn.f32 	%f49, %f48, %f42, 0f3C93BB73;
	fma.rn.f32 	%f50, %f49, %f42, 0f3DF6384F;
	mul.rn.f32 	%f51, %f50, %f42;
	fma.rn.f32 	%f52, %f41, 0f3FB8AA3B, %f36;
	sub.f32 	%f53, %f36, %f52;
	fma.rn.f32 	%f54, %f41, 0f3FB8AA3B, %f53;
	fma.rn.f32 	%f55, %f47, 0f3FB8AA3B, %f54;
	fma.rn.f32 	%f56, %f41, 0f32A55E34, %f55;
	mul.f32 	%f57, %f51, 0f40400000;
	fma.rn.f32 	%f58, %f57, %f47, %f56;
	fma.rn.f32 	%f59, %f51, %f41, %f58;
	add.rn.f32 	%f60, %f52, %f59;
	neg.f32 	%f61, %f52;
	add.rn.f32 	%f62, %f60, %f61;
	neg.f32 	%f63, %f62;
	add.rn.f32 	%f64, %f59, %f63;
	mul.rn.f32 	%f65, %f60, %f22;
	neg.f32 	%f66, %f65;
	fma.rn.f32 	%f67, %f60, %f22, %f66;
	fma.rn.f32 	%f68, %f64, %f22, %f67;
	cvt.rni.f32.f32 	%f69, %f65;
	sub.f32 	%f70, %f65, %f69;
	add.f32 	%f71, %f70, %f68;
	fma.rn.f32 	%f72, %f71, 0f391FCB8E, 0f3AAF85ED;
	fma.rn.f32 	%f73, %f72, %f71, 0f3C1D9856;
	fma.rn.f32 	%f74, %f73, %f71, 0f3D6357BB;
	fma.rn.f32 	%f75, %f74, %f71, 0f3E75FDEC;
	fma.rn.f32 	%f76, %f75, %f71, 0f3F317218;
	fma.rn.f32 	%f77, %f76, %f71, 0f3F800000;
	cvt.rzi.s32.f32 	%r13, %f69;
	setp.gt.f32 	%p3, %f69, 0f00000000;
	selp.b32 	%r14, 0, -2097152000, %p3;
	add.s32 	%r15, %r14, 2130706432;
	mov.b32 	%f78, %r15;
	mul.f32 	%f79, %f77, %f78;
	shl.b32 	%r16, %r13, 23;
	sub.s32 	%r17, %r16, %r14;
	mov.b32 	%f80, %r17;
	mul.f32 	%f81, %f79, %f80;
	abs.f32 	%f82, %f65;
	setp.gt.f32 	%p4, %f82, 0f43180000;
	setp.lt.f32 	%p5, %f65, 0f00000000;
	selp.f32 	%f83, 0f00000000, 0f7F800000, %p5;
	selp.f32 	%f4, %f83, %f81, %p4;
	setp.eq.f32 	%p6, %f19, 0f3F800000;
	setp.eq.f32 	%p7, %f22, 0f00000000;
	or.pred  	%p8, %p6, %p7;
	@%p8 bra 	$L__BB1_9;
	setp.num.f32 	%p9, %f3, %f3;
	abs.f32 	%f84, %f22;
	setp.num.f32 	%p10, %f84, %f84;
	and.pred  	%p11, %p9, %p10;
	@%p11 bra 	$L__BB1_4;
	add.rn.f32 	%f161, %f19, %f22;
	bra.uni 	$L__BB1_9;
$L__BB1_4:
	setp.neu.f32 	%p12, %f19, 0f00000000;
	setp.neu.f32 	%p13, %f3, 0f7F800000;
	and.pred  	%p14, %p12, %p13;
	@%p14 bra 	$L__BB1_6;
	setp.neu.f32 	%p21, %f2, 0f3F800000;
	add.f32 	%f89, %f19, %f19;
	mov.b32 	%r18, %f89;
	setp.lt.f32 	%p22, %f22, 0f00000000;
	xor.b32  	%r19, %r18, 2139095040;
	selp.b32 	%r20, %r19, %r18, %p22;
	and.b32  	%r21, %r20, 2147483647;
	selp.b32 	%r22, %r21, %r20, %p21;
	mov.b32 	%f161, %r22;
	bra.uni 	$L__BB1_9;
$L__BB1_6:
	setp.eq.f32 	%p15, %f19, 0fBF800000;
	setp.eq.f32 	%p16, %f84, 0f7F800000;
	and.pred  	%p17, %p15, %p16;
	@%p17 bra 	$L__BB1_9;
	setp.geu.f32 	%p18, %f19, 0f00000000;
	mov.f32 	%f161, %f4;
	@%p18 bra 	$L__BB1_9;
	setp.neu.f32 	%p19, %f2, 0f3F800000;
	neg.f32 	%f86, %f4;
	selp.f32 	%f87, %f4, %f86, %p19;
	cvt.rmi.f32.f32 	%f88, %f22;
	setp.neu.f32 	%p20, %f22, %f88;
	selp.f32 	%f161, 0f7FFFFFFF, %f87, %p20;
$L__BB1_9:
	setp.eq.f32 	%p23, %f22, 0f00000000;
	cvt.f64.f32 	%fd7, %f161;
	mov.f64 	%fd8, 0d3FF0000000000000;
	sub.f64 	%fd9, %fd8, %fd7;
	cvt.f64.f32 	%fd10, %f1;
	div.rn.f64 	%fd11, %fd10, %fd9;
	cvt.rn.f32.f64 	%f10, %fd11;
	cvta.to.global.u64 	%rd10, %rd4;
	add.s64 	%rd12, %rd10, %rd8;
	ld.global.f32 	%f91, [%rd12];
	mul.f32 	%f92, %f20, %f91;
	cvt.f64.f32 	%fd12, %f92;
	cvt.f64.f32 	%fd13, %f20;
	sub.f64 	%fd14, %fd8, %fd13;
	ld.global.f32 	%f93, [%rd1];
	cvt.f64.f32 	%fd15, %f93;
	mul.f64 	%fd16, %fd14, %fd15;
	fma.rn.f64 	%fd17, %fd16, %fd15, %fd12;
	cvt.rn.f32.f64 	%f11, %fd17;
	st.global.f32 	[%rd12], %f11;
	abs.f32 	%f12, %f20;
	setp.lt.f32 	%p24, %f12, 0f00800000;
	mul.f32 	%f94, %f12, 0f4B800000;
	selp.f32 	%f95, %f94, %f12, %p24;
	selp.f32 	%f96, 0fC1C00000, 0f00000000, %p24;
	mov.b32 	%r23, %f95;
	add.s32 	%r24, %r23, -1060439283;
	and.b32  	%r25, %r24, -8388608;
	sub.s32 	%r26, %r23, %r25;
	mov.b32 	%f97, %r26;
	cvt.rn.f32.s32 	%f98, %r25;
	fma.rn.f32 	%f99, %f98, 0f34000000, %f96;
	add.f32 	%f100, %f97, 0fBF800000;
	add.f32 	%f101, %f97, 0f3F800000;
	rcp.approx.ftz.f32 	%f102, %f101;
	add.f32 	%f103, %f100, %f100;
	mul.f32 	%f104, %f103, %f102;
	mul.f32 	%f105, %f104, %f104;
	sub.f32 	%f106, %f100, %f104;
	add.f32 	%f107, %f106, %f106;
	neg.f32 	%f108, %f104;
	fma.rn.f32 	%f109, %f108, %f100, %f107;
	mul.rn.f32 	%f110, %f102, %f109;
	fma.rn.f32 	%f111, %f105, 0f3A2C32E4, 0f3B52E7DB;
	fma.rn.f32 	%f112, %f111, %f105, 0f3C93BB73;
	fma.rn.f32 	%f113, %f112, %f105, 0f3DF6384F;
	mul.rn.f32 	%f114, %f113, %f105;
	fma.rn.f32 	%f115, %f104, 0f3FB8AA3B, %f99;
	sub.f32 	%f116, %f99, %f115;
	fma.rn.f32 	%f117, %f104, 0f3FB8AA3B, %f116;
	fma.rn.f32 	%f118, %f110, 0f3FB8AA3B, %f117;
	fma.rn.f32 	%f119, %f104, 0f32A55E34, %f118;
	mul.f32 	%f120, %f114, 0f40400000;
	fma.rn.f32 	%f121, %f120, %f110, %f119;
	fma.rn.f32 	%f122, %f114, %f104, %f121;
	add.rn.f32 	%f123, %f115, %f122;
	neg.f32 	%f124, %f115;
	add.rn.f32 	%f125, %f123, %f124;
	neg.f32 	%f126, %f125;
	add.rn.f32 	%f127, %f122, %f126;
	mul.rn.f32 	%f128, %f123, %f22;
	neg.f32 	%f129, %f128;
	fma.rn.f32 	%f130, %f123, %f22, %f129;
	fma.rn.f32 	%f131, %f127, %f22, %f130;
	cvt.rni.f32.f32 	%f132, %f128;
	sub.f32 	%f133, %f128, %f132;
	add.f32 	%f134, %f133, %f131;
	fma.rn.f32 	%f135, %f134, 0f391FCB8E, 0f3AAF85ED;
	fma.rn.f32 	%f136, %f135, %f134, 0f3C1D9856;
	fma.rn.f32 	%f137, %f136, %f134, 0f3D6357BB;
	fma.rn.f32 	%f138, %f137, %f134, 0f3E75FDEC;
	fma.rn.f32 	%f139, %f138, %f134, 0f3F317218;
	fma.rn.f32 	%f140, %f139, %f134, 0f3F800000;
	cvt.rzi.s32.f32 	%r27, %f132;
	setp.gt.f32 	%p25, %f132, 0f00000000;
	selp.b32 	%r28, 0, -2097152000, %p25;
	add.s32 	%r29, %r28, 2130706432;
	mov.b32 	%f141, %r29;
	mul.f32 	%f142, %f140, %f141;
	shl.b32 	%r30, %r27, 23;
	sub.s32 	%r31, %r30, %r28;
	mov.b32 	%f143, %r31;
	mul.f32 	%f144, %f142, %f143;
	abs.f32 	%f145, %f128;
	setp.gt.f32 	%p26, %f145, 0f43180000;
	setp.lt.f32 	%p27, %f128, 0f00000000;
	selp.f32 	%f146, 0f00000000, 0f7F800000, %p27;
	selp.f32 	%f13, %f146, %f144, %p26;
	setp.eq.f32 	%p28, %f20, 0f3F800000;
	or.pred  	%p29, %p28, %p23;
	mov.f32 	%f162, 0f3F800000;
	@%p29 bra 	$L__BB1_17;
	setp.num.f32 	%p30, %f12, %f12;
	abs.f32 	%f147, %f22;
	setp.num.f32 	%p31, %f147, %f147;
	and.pred  	%p32, %p30, %p31;
	@%p32 bra 	$L__BB1_12;
	add.rn.f32 	%f162, %f20, %f22;
	bra.uni 	$L__BB1_17;
$L__BB1_12:
	setp.neu.f32 	%p33, %f20, 0f00000000;
	setp.neu.f32 	%p34, %f12, 0f7F800000;
	and.pred  	%p35, %p33, %p34;
	@%p35 bra 	$L__BB1_14;
	setp.neu.f32 	%p42, %f2, 0f3F800000;
	add.f32 	%f152, %f20, %f20;
	mov.b32 	%r32, %f152;
	setp.lt.f32 	%p43, %f22, 0f00000000;
	xor.b32  	%r33, %r32, 2139095040;
	selp.b32 	%r34, %r33, %r32, %p43;
	and.b32  	%r35, %r34, 2147483647;
	selp.b32 	%r36, %r35, %r34, %p42;
	mov.b32 	%f162, %r36;
	bra.uni 	$L__BB1_17;
$L__BB1_14:
	setp.eq.f32 	%p36, %f20, 0fBF800000;
	setp.eq.f32 	%p37, %f147, 0f7F800000;
	and.pred  	%p38, %p36, %p37;
	@%p38 bra 	$L__BB1_17;
	setp.geu.f32 	%p39, %f20, 0f00000000;
	mov.f32 	%f162, %f13;
	@%p39 bra 	$L__BB1_17;
	setp.neu.f32 	%p40, %f2, 0f3F800000;
	neg.f32 	%f149, %f13;
	selp.f32 	%f150, %f13, %f149, %p40;
	cvt.rmi.f32.f32 	%f151, %f22;
	setp.neu.f32 	%p41, %f22, %f151;
	selp.f32 	%f162, 0f7FFFFFFF, %f150, %p41;
$L__BB1_17:
	cvt.f64.f32 	%fd18, %f162;
	mov.f64 	%fd19, 0d3FF0000000000000;
	sub.f64 	%fd20, %fd19, %fd18;
	cvt.f64.f32 	%fd21, %f11;
	div.rn.f64 	%fd22, %fd21, %fd20;
	cvt.rn.f32.f64 	%f153, %fd22;
	cvta.to.global.u64 	%rd13, %rd2;
	add.s64 	%rd15, %rd13, %rd8;
	ld.global.f32 	%f154, [%rd15];
	mul.f32 	%f155, %f21, %f10;
	sqrt.rn.f32 	%f156, %f153;
	add.f32 	%f157, %f21, %f156;
	div.rn.f32 	%f158, %f155, %f157;
	sub.f32 	%f159, %f154, %f158;
	st.global.f32 	[%rd15], %f159;
	bar.sync 	0;
	mov.b32 	%r37, 0;
	st.global.u32 	[%rd1], %r37;
$L__BB1_18:
	ret;

}
	// .globl	adadeltafloat
.visible .entry adadeltafloat(
	.param .u32 adadeltafloat_param_0,
	.param .u64 .ptr .align 1 adadeltafloat_param_1,
	.param .u64 .ptr .align 1 adadeltafloat_param_2,
	.param .u64 .ptr .align 1 adadeltafloat_param_3,
	.param .u64 .ptr .align 1 adadeltafloat_param_4,
	.param .f32 adadeltafloat_param_5,
	.param .f32 adadeltafloat_param_6
)
{
	.reg .pred 	%p<2>;
	.reg .b32 	%r<7>;
	.reg .b32 	%f<12>;
	.reg .b64 	%rd<11>;

	ld.param.u32 	%r2, [adadeltafloat_param_0];
	ld.param.u64 	%rd1, [adadeltafloat_param_1];
	ld.param.u64 	%rd2, [adadeltafloat_param_2];
	ld.param.u64 	%rd3, [adadeltafloat_param_4];
	ld.param.f32 	%f1, [adadeltafloat_param_5];
	ld.param.f32 	%f2, [adadeltafloat_param_6];
	mov.u32 	%r3, %ctaid.x;
	mov.u32 	%r4, %tid.x;
	mov.u32 	%r5, %ntid.x;
	mad.lo.s32 	%r1, %r3, %r5, %r4;
	setp.ge.s32 	%p1, %r1, %r2;
	@%p1 bra 	$L__BB2_2;
	cvta.to.global.u64 	%rd4, %rd2;
	cvta.to.global.u64 	%rd5, %rd3;
	cvta.to.global.u64 	%rd6, %rd1;
	mul.wide.s32 	%rd7, %r1, 4;
	add.s64 	%rd8, %rd4, %rd7;
	ld.global.f32 	%f3, [%rd8];
	add.s64 	%rd9, %rd5, %rd7;
	ld.global.f32 	%f4, [%rd9];
	fma.rn.f32 	%f5, %f4, %f4, %f3;
	st.global.f32 	[%rd8], %f5;
	ld.global.f32 	%f6, [%rd9];
	neg.f32 	%f7, %f6;
	mul.f32 	%f8, %f1, %f7;
	sqrt.rn.f32 	%f9, %f5;
	add.f32 	%f10, %f2, %f9;
	div.rn.f32 	%f11, %f8, %f10;
	add.s64 	%rd10, %rd6, %rd7;
	st.global.f32 	[%rd10], %f11;
	mov.b32 	%r6, 0;
	st.global.u32 	[%rd9], %r6;
$L__BB2_2:
	ret;

}
	// .globl	l1regularizationfloat
.visible .entry l1regularizationfloat(
	.param .u32 l1regularizationfloat_param_0,
	.param .u64 .ptr .align 1 l1regularizationfloat_param_1,
	.param .u64 .ptr .align 1 l1regularizationfloat_param_2,
	.param .u64 .ptr .align 1 l1regularizationfloat_param_3,
	.param .u64 .ptr .align 1 l1regularizationfloat_param_4,
	.param .f32 l1regularizationfloat_param_5,
	.param .f32 l1regularizationfloat_param_6,
	.param .f32 l1regularizationfloat_param_7
)
{
	.reg .pred 	%p<3>;
	.reg .b32 	%r<6>;
	.reg .b32 	%f<12>;
	.reg .b64 	%rd<10>;

	ld.param.u32 	%r2, [l1regularizationfloat_param_0];
	ld.param.u64 	%rd1, [l1regularizationfloat_param_1];
	ld.param.u64 	%rd2, [l1regularizationfloat_param_2];
	ld.param.u64 	%rd3, [l1regularizationfloat_param_3];
	ld.param.f32 	%f1, [l1regularizationfloat_param_5];
	ld.param.f32 	%f2, [l1regularizationfloat_param_6];
	mov.u32 	%r3, %ctaid.x;
	mov.u32 	%r4, %tid.x;
	mov.u32 	%r5, %ntid.x;
	mad.lo.s32 	%r1, %r3, %r5, %r4;
	setp.ge.s32 	%p1, %r1, %r2;
	@%p1 bra 	$L__BB3_2;
	cvta.to.global.u64 	%rd4, %rd1;
	cvta.to.global.u64 	%rd5, %rd2;
	cvta.to.global.u64 	%rd6, %rd3;
	mul.wide.s32 	%rd7, %r1, 4;
	add.s64 	%rd8, %rd4, %rd7;
	ld.global.f32 	%f3, [%rd8];
	setp.lt.f32 	%p2, %f3, 0f00000000;
	neg.f32 	%f4, %f2;
	selp.f32 	%f5, %f4, %f2, %p2;
	add.s64 	%rd9, %rd5, %rd7;
	ld.global.f32 	%f6, [%rd9];
	mul.f32 	%f7, %f6, %f5;
	atom.global.add.f32 	%f8, [%rd6], %f7;
	ld.global.f32 	%f9, [%rd8];
	div.rn.f32 	%f10, %f9, %f1;
	add.f32 	%f11, %f5, %f10;
	st.global.f32 	[%rd8], %f11;
$L__BB3_2:
	ret;

}
	// .globl	l2regularizationfloat
.visible .entry l2regularizationfloat(
	.param .u32 l2regularizationfloat_param_0,
	.param .u64 .ptr .align 1 l2regularizationfloat_param_1,
	.param .u64 .ptr .align 1 l2regularizationfloat_param_2,
	.param .u64 .ptr .align 1 l2regularizationfloat_param_3,
	.param .u64 .ptr .align 1 l2regularizationfloat_param_4,
	.param .f32 l2regularizationfloat_param_5,
	.param .f32 l2regularizationfloat_param_6,
	.param .f32 l2regularizationfloat_param_7
)
{
	.reg .pred 	%p<2>;
	.reg .b32 	%r<6>;
	.reg .b32 	%f<12>;
	.reg .b64 	%rd<10>;

	ld.param.u32 	%r2, [l2regularizationfloat_param_0];
	ld.param.u64 	%rd1, [l2regularizationfloat_param_1];
	ld.param.u64 	%rd2, [l2regularizationfloat_param_2];
	ld.param.u64 	%rd3, [l2regularizationfloat_param_4];
	ld.param.f32 	%f1, [l2regularizationfloat_param_5];
	ld.param.f32 	%f2, [l2regularizationfloat_param_7];
	mov.u32 	%r3, %ctaid.x;
	mov.u32 	%r4, %tid.x;
	mov.u32 	%r5, %ntid.x;
	mad.lo.s32 	%r1, %r3, %r5, %r4;
	setp.ge.s32 	%p1, %r1, %r2;
	@%p1 bra 	$L__BB4_2;
	cvta.to.global.u64 	%rd4, %rd2;
	cvta.to.global.u64 	%rd5, %rd3;
	cvta.to.global.u64 	%rd6, %rd1;
	mul.wide.s32 	%rd7, %r1, 4;
	add.s64 	%rd8, %rd4, %rd7;
	ld.global.f32 	%f3, [%rd8];
	mul.f32 	%f4, %f3, %f3;
	mul.f32 	%f5, %f2, %f4;
	mul.f32 	%f6, %f5, 0f3F000000;
	atom.global.add.f32 	%f7, [%rd5], %f6;
	add.s64 	%rd9, %rd6, %rd7;
	ld.global.f32 	%f8, [%rd9];
	div.rn.f32 	%f9, %f8, %f1;
	ld.global.f32 	%f10, [%rd8];
	fma.rn.f32 	%f11, %f2, %f10, %f9;
	st.global.f32 	[%rd9], %f11;
$L__BB4_2:
	ret;

}
	// .globl	l1l2regularizationfloat
.visible .entry l1l2regularizationfloat(
	.param .u32 l1l2regularizationfloat_param_0,
	.param .u64 .ptr .align 1 l1l2regularizationfloat_param_1,
	.param .u64 .ptr .align 1 l1l2regularizationfloat_param_2,
	.param .u64 .ptr .align 1 l1l2regularizationfloat_param_3,
	.param .u64 .ptr .align 1 l1l2regularizationfloat_param_4,
	.param .f32 l1l2regularizationfloat_param_5,
	.param .f32 l1l2regularizationfloat_param_6,
	.param .f32 l1l2regularizationfloat_param_7
)
{
	.reg .pred 	%p<3>;
	.reg .b32 	%r<6>;
	.reg .b32 	%f<20>;
	.reg .b64 	%rd<12>;

	ld.param.u32 	%r2, [l1l2regularizationfloat_param_0];
	ld.param.u64 	%rd1, [l1l2regularizationfloat_param_1];
	ld.param.u64 	%rd2, [l1l2regularizationfloat_param_2];
	ld.param.u64 	%rd3, [l1l2regularizationfloat_param_3];
	ld.param.u64 	%rd4, [l1l2regularizationfloat_param_4];
	ld.param.f32 	%f1, [l1l2regularizationfloat_param_5];
	ld.param.f32 	%f2, [l1l2regularizationfloat_param_6];
	ld.param.f32 	%f3, [l1l2regularizationfloat_param_7];
	mov.u32 	%r3, %ctaid.x;
	mov.u32 	%r4, %tid.x;
	mov.u32 	%r5, %ntid.x;
	mad.lo.s32 	%r1, %r3, %r5, %r4;
	setp.ge.s32 	%p1, %r1, %r2;
	@%p1 bra 	$L__BB5_2;
	cvta.to.global.u64 	%rd5, %rd1;
	cvta.to.global.u64 	%rd6, %rd2;
	cvta.to.global.u64 	%rd7, %rd3;
	cvta.to.global.u64 	%rd8, %rd4;
	mul.wide.s32 	%rd9, %r1, 4;
	add.s64 	%rd10, %rd5, %rd9;
	ld.global.f32 	%f4, [%rd10];
	setp.lt.f32 	%p2, %f4, 0f00000000;
	neg.f32 	%f5, %f2;
	selp.f32 	%f6, %f5, %f2, %p2;
	add.s64 	%rd11, %rd6, %rd9;
	ld.global.f32 	%f7, [%rd11];
	mul.f32 	%f8, %f7, %f6;
	atom.global.add.f32 	%f9, [%rd7], %f8;
	ld.global.f32 	%f10, [%rd11];
	mul.f32 	%f11, %f10, %f10;
	mul.f32 	%f12, %f3, %f11;
	mul.f32 	%f13, %f12, 0f3F000000;
	atom.global.add.f32 	%f14, [%rd8], %f13;
	ld.global.f32 	%f15, [%rd10];
	div.rn.f32 	%f16, %f15, %f1;
	ld.global.f32 	%f17, [%rd11];
	fma.rn.f32 	%f18, %f3, %f17, %f16;
	add.f32 	%f19, %f2, %f18;
	st.global.f32 	[%rd10], %f19;
$L__BB5_2:
	ret;

}
	// .globl	simpleadds
.visible .entry simpleadds(
	.param .u32 simpleadds_param_0,
	.param .u64 .ptr .align 1 simpleadds_param_1,
	.param .u64 .ptr .align 1 simpleadds_param_2,
	.param .u64 .ptr .align 1 simpleadds_param_3,
	.param .u64 .ptr .align 1 simpleadds_param_4
)
{
	.reg .pred 	%p<2>;
	.reg .b32 	%r<6>;
	.reg .b32 	%f<7>;
	.reg .b64 	%rd<14>;

	ld.param.u32 	%r2, [simpleadds_param_0];
	ld.param.u64 	%rd1, [simpleadds_param_1];
	ld.param.u64 	%rd2, [simpleadds_param_2];
	ld.param.u64 	%rd3, [simpleadds_param_3];
	ld.param.u64 	%rd4, [simpleadds_param_4];
	mov.u32 	%r3, %ctaid.x;
	mov.u32 	%r4, %tid.x;
	mov.u32 	%r5, %ntid.x;
	mad.lo.s32 	%r1, %r3, %r5, %r4;
	setp.ge.s32 	%p1, %r1, %r2;
	@%p1 bra 	$L__BB6_2;
	cvta.to.global.u64 	%rd5, %rd1;
	cvta.to.global.u64 	%rd6, %rd2;
	cvta.to.global.u64 	%rd7, %rd3;
	cvta.to.global.u64 	%rd8, %rd4;
	mul.wide.s32 	%rd9, %r1, 4;
	add.s64 	%rd10, %rd5, %rd9;
	ld.global.f32 	%f1, [%rd10];
	add.s64 	%rd11, %rd6, %rd9;
	ld.global.f32 	%f2, [%rd11];
	add.f32 	%f3, %f1, %f2;
	add.s64 	%rd12, %rd7, %rd9;
	st.global.f32 	[%rd12], %f3;
	ld.global.f32 	%f4, [%rd10];
	ld.global.f32 	%f5, [%rd11];
	add.f32 	%f6, %f4, %f5;
	add.s64 	%rd13, %rd8, %rd9;
	st.global.f32 	[%rd13], %f6;
$L__BB6_2:
	ret;

}
	// .globl	copyto
.visible .entry copyto(
	.param .u32 copyto_param_0,
	.param .u64 .ptr .align 1 copyto_param_1,
	.param .u64 .ptr .align 1 copyto_param_2
)
{
	.reg .pred 	%p<2>;
	.reg .b32 	%r<9>;
	.reg .b32 	%f<2>;
	.reg .b64 	%rd<8>;

	ld.param.u32 	%r2, [copyto_param_0];
	ld.param.u64 	%rd1, [copyto_param_1];
	ld.param.u64 	%rd2, [copyto_param_2];
	mov.u32 	%r3, %ctaid.y;
	mov.u32 	%r4, %nctaid.x;
	mov.u32 	%r5, %ntid.x;
	mov.u32 	%r6, %ctaid.x;
	mov.u32 	%r7, %tid.x;
	mad.lo.s32 	%r8, %r3, %r4, %r6;
	mad.lo.s32 	%r1, %r8, %r5, %r7;
	setp.ge.s32 	%p1, %r1, %r2;
	@%p1 bra 	$L__BB7_2;
	cvta.to.global.u64 	%rd3, %rd2;
	cvta.to.global.u64 	%rd4, %rd1;
	mul.wide.s32 	%rd5, %r1, 4;
	add.s64 	%rd6, %rd3, %rd5;
	ld.global.f32 	%f1, [%rd6];
	add.s64 	%rd7, %rd4, %rd5;
	st.global.f32 	[%rd7], %f1;
$L__BB7_2:
	ret;

}


// ===== COMPILED SASS (sm_100) =====

	.target	sm_100

	.elftype	@"ET_EXEC"


//--------------------- .note.nv.tkinfo           --------------------------
	.section	.note.nv.tkinfo,"",@"SHT_NOTE"
	.sectionflags	@"SHF_NOTE_NV_TKINFO"
	.tkinfo
        /*0018*/ 	.word	0x00000002
        /*0030*/ 	.string	""
        /*0030*/ 	.string	"ptxas"
        /*0030*/ 	.string	"Cuda compilation tools, release 13.0, V13.0.88"
        /*0030*/ 	.string	"Build cuda_13.0.r13.0/compiler.36424714_0"
        /*0030*/ 	.string	"-arch sm_100 -m 64 "



//--------------------- .note.nv.cuinfo           --------------------------
	.section	.note.nv.cuinfo,"",@"SHT_NOTE"
	.sectionflags	@"SHF_NOTE_NV_CUINFO"
        /*0018*/ 	.short	0x0002
        /*001a*/ 	.short	0x0064
        /*001c*/ 	.short	0x0082
	.zero		2


//--------------------- .nv.info                  --------------------------
	.section	.nv.info,"",@"SHT_CUDA_INFO"
	.align	4


	//----- nvinfo : EIATTR_REGCOUNT
	.align		4
        /*0000*/ 	.byte	0x04, 0x2f
        /*0002*/ 	.short	(.L_1 - .L_0)
	.align		4
.L_0:
        /*0004*/ 	.word	index@(adagradfloat)
        /*0008*/ 	.word	0x00000012


	//----- nvinfo : EIATTR_FRAME_SIZE
	.align		4
.L_1:
        /*000c*/ 	.byte	0x04, 0x11
        /*000e*/ 	.short	(.L_3 - .L_2)
	.align		4
.L_2:
        /*0010*/ 	.word	index@($__internal_9_$__cuda_sm3x_div_rn_noftz_f32_slowpath)
        /*0014*/ 	.word	0x00000000


	//----- nvinfo : EIATTR_FRAME_SIZE
	.align		4
.L_3:
        /*0018*/ 	.byte	0x04, 0x11
        /*001a*/ 	.short	(.L_5 - .L_4)
	.align		4
.L_4:
        /*001c*/ 	.word	index@($__internal_8_$__cuda_sm20_sqrt_rn_f32_slowpath)
        /*0020*/ 	.word	0x00000000


	//----- nvinfo : EIATTR_FRAME_SIZE
	.align		4
.L_5:
        /*0024*/ 	.byte	0x04, 0x11
        /*0026*/ 	.short	(.L_7 - .L_6)
	.align		4
.L_6:
        /*0028*/ 	.word	index@(adagradfloat)
        /*002c*/ 	.word	0x00000000


	//----- nvinfo : EIATTR_REGCOUNT
	.align		4
.L_7:
        /*0030*/ 	.byte	0x04, 0x2f
        /*0032*/ 	.short	(.L_9 - .L_8)
	.align		4
.L_8:
        /*0034*/ 	.word	index@(adamfloat)
        /*0038*/ 	.word	0x0000001d


	//----- nvinfo : EIATTR_FRAME_SIZE
	.align		4
.L_9:
        /*003c*/ 	.byte	0x04, 0x11
        /*003e*/ 	.short	(.L_11 - .L_10)
	.align		4
.L_10:
        /*0040*/ 	.word	index@($__internal_7_$__cuda_sm3x_div_rn_noftz_f32_slowpath)
        /*0044*/ 	.word	0x00000000


	//----- nvinfo : EIATTR_FRAME_SIZE
	.align		4
.L_11:
        /*0048*/ 	.byte	0x04, 0x11
        /*004a*/ 	.short	(.L_13 - .L_12)
	.align		4
.L_12:
        /*004c*/ 	.word	index@($__internal_6_$__cuda_sm20_sqrt_rn_f32_slowpath)
        /*0050*/ 	.word	0x00000000


	//----- nvinfo : EIATTR_FRAME_SIZE
	.align		4
.L_13:
        /*0054*/ 	.byte	0x04, 0x11
        /*0056*/ 	.short	(.L_15 - .L_14)
	.align		4
.L_14:
        /*0058*/ 	.word	index@($__internal_5_$__cuda_sm20_div_rn_f64_full)
        /*005c*/ 	.word	0x00000000


	//----- nvinfo : EIATTR_FRAME_SIZE
	.align		4
.L_15:
        /*0060*/ 	.byte	0x04, 0x11
        /*0062*/ 	.short	(.L_17 - .L_16)
	.align		4
.L_16:
        /*0064*/ 	.word	index@(adamfloat)
        /*0068*/ 	.word	0x00000000


	//----- nvinfo : EIATTR_REGCOUNT
	.align		4
.L_17:
        /*006c*/ 	.byte	0x04, 0x2f
        /*006e*/ 	.short	(.L_19 - .L_18)
	.align		4
.L_18:
        /*0070*/ 	.word	index@(adadeltafloat)
        /*0074*/ 	.word	0x00000012


	//----- nvinfo : EIATTR_FRAME_SIZE
	.align		4
.L_19:
        /*0078*/ 	.byte	0x04, 0x11
        /*007a*/ 	.short	(.L_21 - .L_20)
	.align		4
.L_20:
        /*007c*/ 	.word	index@($__internal_4_$__cuda_sm3x_div_rn_noftz_f32_slowpath)
        /*0080*/ 	.word	0x00000000


	//----- nvinfo : EIATTR_FRAME_SIZE
	.align		4
.L_21:
        /*0084*/ 	.byte	0x04, 0x11
        /*0086*/ 	.short	(.L_23 - .L_22)
	.align		4
.L_22:
        /*0088*/ 	.word	index@($__internal_3_$__cuda_sm20_sqrt_rn_f32_slowpath)
        /*008c*/ 	.word	0x00000000


	//----- nvinfo : EIATTR_FRAME_SIZE
	.align		4
.L_23:
        /*0090*/ 	.byte	0x04, 0x11
        /*0092*/ 	.short	(.L_25 - .L_24)
	.align		4
.L_24:
        /*0094*/ 	.word	index@(adadeltafloat)
        /*0098*/ 	.word	0x00000000


	//----- nvinfo : EIATTR_REGCOUNT
	.align		4
.L_25:
        /*009c*/ 	.byte	0x04, 0x2f
        /*009e*/ 	.short	(.L_27 - .L_26)
	.align		4
.L_26:
        /*00a0*/ 	.word	index@(l1regularizationfloat)
        /*00a4*/ 	.word	0x00000012


	//----- nvinfo : EIATTR_FRAME_SIZE
	.align		4
.L_27:
        /*00a8*/ 	.byte	0x04, 0x11
        /*00aa*/ 	.short	(.L_29 - .L_28)
	.align		4
.L_28:
        /*00ac*/ 	.word	index@($__internal_2_$__cuda_sm3x_div_rn_noftz_f32_slowpath)
        /*00b0*/ 	.word	0x00000000


	//----- nvinfo : EIATTR_FRAME_SIZE
	.align		4
.L_29:
        /*00b4*/ 	.byte	0x04, 0x11
        /*00b6*/ 	.short	(.L_31 - .L_30)
	.align		4
.L_30:
        /*00b8*/ 	.word	index@(l1regularizationfloat)
        /*00bc*/ 	.word	0x00000000


	//----- nvinfo : EIATTR_REGCOUNT
	.align		4
.L_31:
        /*00c0*/ 	.byte	0x04, 0x2f
        /*00c2*/ 	.short	(.L_33 - .L_32)
	.align		4
.L_32:
        /*00c4*/ 	.word	index@(l2regularizationfloat)
        /*00c8*/ 	.word	0x00000012


	//----- nvinfo : EIATTR_FRAME_SIZE
	.align		4
.L_33:
        /*00cc*/ 	.byte	0x04, 0x11
        /*00ce*/ 	.short	(.L_35 - .L_34)
	.align		4
.L_34:
        /*00d0*/ 	.word	index@($__internal_1_$__cuda_sm3x_div_rn_noftz_f32_slowpath)
        /*00d4*/ 	.word	0x00000000


	//----- nvinfo : EIATTR_FRAME_SIZE
	.align		4
.L_35:
        /*00d8*/ 	.byte	0x04, 0x11
        /*00da*/ 	.short	(.L_37 - .L_36)
	.align		4
.L_36:
        /*00dc*/ 	.word	index@(l2regularizationfloat)
        /*00e0*/ 	.word	0x00000000


	//----- nvinfo : EIATTR_REGCOUNT
	.align		4
.L_37:
        /*00e4*/ 	.byte	0x04, 0x2f
        /*00e6*/ 	.short	(.L_39 - .L_38)
	.align		4
.L_38:
        /*00e8*/ 	.word	index@(l1l2regularizationfloat)
        /*00ec*/ 	.word	0x00000014


	//----- nvinfo : EIATTR_FRAME_SIZE
	.align		4
.L_39:
        /*00f0*/ 	.byte	0x04, 0x11
        /*00f2*/ 	.short	(.L_41 - .L_40)
	.align		4
.L_40:
        /*00f4*/ 	.word	index@($__internal_0_$__cuda_sm3x_div_rn_noftz_f32_slowpath)
        /*00f8*/ 	.word	0x00000000


	//----- nvinfo : EIATTR_FRAME_SIZE
	.align		4
.L_41:
        /*00fc*/ 	.byte	0x04, 0x11
        /*00fe*/ 	.short	(.L_43 - .L_42)
	.align		4
.L_42:
        /*0100*/ 	.word	index@(l1l2regularizationfloat)
        /*0104*/ 	.word	0x00000000


	//----- nvinfo : EIATTR_REGCOUNT
	.align		4
.L_43:
        /*0108*/ 	.byte	0x04, 0x2f
        /*010a*/ 	.short	(.L_45 - .L_44)
	.align		4
.L_44:
        /*010c*/ 	.word	index@(simpleadds)
        /*0110*/ 	.word	0x00000012


	//----- nvinfo : EIATTR_FRAME_SIZE
	.align		4
.L_45:
        /*0114*/ 	.byte	0x04, 0x11
        /*0116*/ 	.short	(.L_47 - .L_46)
	.align		4
.L_46:
        /*0118*/ 	.word	index@(simpleadds)
        /*011c*/ 	.word	0x00000000


	//----- nvinfo : EIATTR_REGCOUNT
	.align		4
.L_47:
        /*0120*/ 	.byte	0x04, 0x2f
        /*0122*/ 	.short	(.L_49 - .L_48)
	.align		4
.L_48:
        /*0124*/ 	.word	index@(copyto)
        /*0128*/ 	.word	0x0000000a


	//----- nvinfo : EIATTR_FRAME_SIZE
	.align		4
.L_49:
        /*012c*/ 	.byte	0x04, 0x11
        /*012e*/ 	.short	(.L_51 - .L_50)
	.align		4
.L_50:
        /*0130*/ 	.word	index@(copyto)
        /*0134*/ 	.word	0x00000000


	//----- nvinfo : EIATTR_MIN_STACK_SIZE
	.align		4
.L_51:
        /*0138*/ 	.byte	0x04, 0x12
        /*013a*/ 	.short	(.L_53 - .L_52)
	.align		4
.L_52:
        /*013c*/ 	.word	index@(copyto)
        /*0140*/ 	.word	0x00000000


	//----- nvinfo : EIATTR_MIN_STACK_SIZE
	.align		4
.L_53:
        /*0144*/ 	.byte	0x04, 0x12
        /*0146*/ 	.short	(.L_55 - .L_54)
	.align		4
.L_54:
        /*0148*/ 	.word	index@(simpleadds)
        /*014c*/ 	.word	0x00000000


	//----- nvinfo : EIATTR_MIN_STACK_SIZE
	.align		4
.L_55:
        /*0150*/ 	.byte	0x04, 0x12
        /*0152*/ 	.short	(.L_57 - .L_56)
	.align		4
.L_56:
        /*0154*/ 	.word	index@(l1l2regularizationfloat)
        /*0158*/ 	.word	0x00000000


	//----- nvinfo : EIATTR_MIN_STACK_SIZE
	.align		4
.L_57:
        /*015c*/ 	.byte	0x04, 0x12
        /*015e*/ 	.short	(.L_59 - .L_58)
	.align		4
.L_58:
        /*0160*/ 	.word	index@(l2regularizationfloat)
        /*0164*/ 	.word	0x00000000


	//----- nvinfo : EIATTR_MIN_STACK_SIZE
	.align		4
.L_59:
        /*0168*/ 	.byte	0x04, 0x12
        /*016a*/ 	.short	(.L_61 - .L_60)
	.align		4
.L_60:
        /*016c*/ 	.word	index@(l1regularizationfloat)
        /*0170*/ 	.word	0x00000000


	//----- nvinfo : EIATTR_MIN_STACK_SIZE
	.align		4
.L_61:
        /*0174*/ 	.byte	0x04, 0x12
        /*0176*/ 	.short	(.L_63 - .L_62)
	.align		4
.L_62:
        /*0178*/ 	.word	index@(adadeltafloat)
        /*017c*/ 	.word	0x00000000


	//----- nvinfo : EIATTR_MIN_STACK_SIZE
	.align		4
.L_63:
        /*0180*/ 	.byte	0x04, 0x12
        /*0182*/ 	.short	(.L_65 - .L_64)
	.align		4
.L_64:
        /*0184*/ 	.word	index@(adamfloat)
        /*0188*/ 	.word	0x00000000


	//----- nvinfo : EIATTR_MIN_STACK_SIZE
	.align		4
.L_65:
        /*018c*/ 	.byte	0x04, 0x12
        /*018e*/ 	.short	(.L_67 - .L_66)
	.align		4
.L_66:
        /*0190*/ 	.word	index@(adagradfloat)
        /*0194*/ 	.word	0x00000000
.L_67:


//--------------------- .nv.compat                --------------------------
	.section	.nv.compat,"",@"SHT_CUDA_COMPAT_INFO"
	.align	4
        /*0000*/ 	.byte	0x02, 0x09, 0x00, 0x00, 0x02, 0x02, 0x01, 0x00, 0x02, 0x05, 0x05, 0x00, 0x03, 0x07, 0x01, 0x01
        /*0010*/ 	.byte	0x02, 0x03, 0x00, 0x00, 0x02, 0x06, 0x01, 0x00, 0x04, 0x0b, 0x08, 0x00, 0x01, 0x00, 0x00, 0x00
        /*0020*/ 	.byte	0x00, 0x00, 0x00, 0x00


//--------------------- .nv.info.copyto           --------------------------
	.section	.nv.info.copyto,"",@"SHT_CUDA_INFO"
	.sectionflags	@""
	.align	4


	//----- nvinfo : EIATTR_CUDA_API_VERSION
	.align		4
        /*0000*/ 	.byte	0x04, 0x37
        /*0002*/ 	.short	(.L_69 - .L_68)
.L_68:
        /*0004*/ 	.word	0x00000082


	//----- nvinfo : EIATTR_KPARAM_INFO
	.align		4
.L_69:
        /*0008*/ 	.byte	0x04, 0x17
        /*000a*/ 	.short	(.L_71 - .L_70)
.L_70:
        /*000c*/ 	.word	0x00000000
        /*0010*/ 	.short	0x0002
        /*0012*/ 	.short	0x0010
        /*0014*/ 	.byte	0x00, 0xf5, 0x21, 0x00


	//----- nvinfo : EIATTR_KPARAM_INFO
	.align		4
.L_71:
        /*0018*/ 	.byte	0x04, 0x17
        /*001a*/ 	.short	(.L_73 - .L_72)
.L_72:
        /*001c*/ 	.word	0x00000000
        /*0020*/ 	.short	0x0001
        /*0022*/ 	.short	0x0008
        /*0024*/ 	.byte	0x00, 0xf5, 0x21, 0x00


	//----- nvinfo : EIATTR_KPARAM_INFO
	.align		4
.L_73:
        /*0028*/ 	.byte	0x04, 0x17
        /*002a*/ 	.short	(.L_75 - .L_74)
.L_74:
        /*002c*/ 	.word	0x00000000
        /*0030*/ 	.short	0x0000
        /*0032*/ 	.short	0x0000
        /*0034*/ 	.byte	0x00, 0xf0, 0x11, 0x00


	//----- nvinfo : EIATTR_SPARSE_MMA_MASK
	.align		4
.L_75:
        /*0038*/ 	.byte	0x03, 0x50
        /*003a*/ 	.short	0x0000


	//----- nvinfo : EIATTR_MAXREG_COUNT
	.align		4
        /*003c*/ 	.byte	0x03, 0x1b
        /*003e*/ 	.short	0x00ff


	//----- nvinfo : EIATTR_MERCURY_ISA_VERSION
	.align		4
        /*0040*/ 	.byte	0x03, 0x5f
        /*0042*/ 	.short	0x0101


	//----- nvinfo : EIATTR_VRC_CTA_INIT_COUNT
	.align		4
        /*0044*/ 	.byte	0x02, 0x4a
	.zero		1
	.zero		1


	//----- nvinfo : EIATTR_EXIT_INSTR_OFFSETS
	.align		4
        /*0048*/ 	.byte	0x04, 0x1c
        /*004a*/ 	.short	(.L_77 - .L_76)


	//   ....[0]....
.L_76:
        /*004c*/ 	.word	0x000000a0


	//   ....[1]....
        /*0050*/ 	.word	0x00000120


	//----- nvinfo : EIATTR_CBANK_PARAM_SIZE
	.align		4
.L_77:
        /*0054*/ 	.byte	0x03, 0x19
        /*0056*/ 	.short	0x0018


	//----- nvinfo : EIATTR_PARAM_CBANK
	.align		4
        /*0058*/ 	.byte	0x04, 0x0a
        /*005a*/ 	.short	(.L_79 - .L_78)
	.align		4
.L_78:
        /*005c*/ 	.word	index@(.nv.constant0.copyto)
        /*0060*/ 	.short	0x0380
        /*0062*/ 	.short	0x0018


	//----- nvinfo : EIATTR_SW_WAR
	.align		4
.L_79:
        /*0064*/ 	.byte	0x04, 0x36
        /*0066*/ 	.short	(.L_81 - .L_80)
.L_80:
        /*0068*/ 	.word	0x00000008
.L_81:


//--------------------- .nv.info.simpleadds       --------------------------
	.section	.nv.info.simpleadds,"",@"SHT_CUDA_INFO"
	.sectionflags	@""
	.align	4


	//----- nvinfo : EIATTR_CUDA_API_VERSION
	.align		4
        /*0000*/ 	.byte	0x04, 0x37
        /*0002*/ 	.short	(.L_83 - .L_82)
.L_82:
        /*0004*/ 	.word	0x00000082


	//----- nvinfo : EIATTR_KPARAM_INFO
	.align		4
.L_83:
        /*0008*/ 	.byte	0x04, 0x17
        /*000a*/ 	.short	(.L_85 - .L_84)
.L_84:
        /*000c*/ 	.word	0x00000000
        /*0010*/ 	.short	0x0004
        /*0012*/ 	.short	0x0020
        /*0014*/ 	.byte	0x00, 0xf5, 0x21, 0x00


	//----- nvinfo : EIATTR_KPARAM_INFO
	.align		4
.L_85:
        /*0018*/ 	.byte	0x04, 0x17
        /*001a*/ 	.short	(.L_87 - .L_86)
.L_86:
        /*001c*/ 	.word	0x00000000
        /*0020*/ 	.short	0x0003
        /*0022*/ 	.short	0x0018
        /*0024*/ 	.byte	0x00, 0xf5, 0x21, 0x00


	//----- nvinfo : EIATTR_KPARAM_INFO
	.align		4
.L_87:
        /*0028*/ 	.byte	0x04, 0x17
        /*002a*/ 	.short	(.L_89 - .L_88)
.L_88:
        /*002c*/ 	.word	0x00000000
        /*0030*/ 	.short	0x0002
        /*0032*/ 	.short	0x0010
        /*0034*/ 	.byte	0x00, 0xf5, 0x21, 0x00


	//----- nvinfo : EIATTR_KPARAM_INFO
	.align		4
.L_89:
        /*0038*/ 	.byte	0x04, 0x17
        /*003a*/ 	.short	(.L_91 - .L_90)
.L_90:
        /*003c*/ 	.word	0x00000000
        /*0040*/ 	.short	0x0001
        /*0042*/ 	.short	0x0008
        /*0044*/ 	.byte	0x00, 0xf5, 0x21, 0x00


	//----- nvinfo : EIATTR_KPARAM_INFO
	.align		4
.L_91:
        /*0048*/ 	.byte	0x04, 0x17
        /*004a*/ 	.short	(.L_93 - .L_92)
.L_92:
        /*004c*/ 	.word	0x00000000
        /*0050*/ 	.short	0x0000
        /*0052*/ 	.short	0x0000
        /*0054*/ 	.byte	0x00, 0xf0, 0x11, 0x00


	//----- nvinfo : EIATTR_SPARSE_MMA_MASK
	.align		4
.L_93:
        /*0058*/ 	.byte	0x03, 0x50
        /*005a*/ 	.short	0x0000


	//----- nvinfo : EIATTR_MAXREG_COUNT
	.align		4
        /*005c*/ 	.byte	0x03, 0x1b
        /*005e*/ 	.short	0x00ff


	//----- nvinfo : EIATTR_MERCURY_ISA_VERSION
	.align		4
        /*0060*/ 	.byte	0x03, 0x5f
        /*0062*/ 	.short	0x0101


	//----- nvinfo : EIATTR_VRC_CTA_INIT_COUNT
	.align		4
        /*0064*/ 	.byte	0x02, 0x4a
	.zero		1
	.zero		1


	//----- nvinfo : EIATTR_EXIT_INSTR_OFFSETS
	.align		4
        /*0068*/ 	.byte	0x04, 0x1c
        /*006a*/ 	.short	(.L_95 - .L_94)


	//   ....[0]....
.L_94:
        /*006c*/ 	.word	0x00000070


	//   ....[1]....
        /*0070*/ 	.word	0x00000190


	//----- nvinfo : EIATTR_CBANK_PARAM_SIZE
	.align		4
.L_95:
        /*0074*/ 	.byte	0x03, 0x19
        /*0076*/ 	.short	0x0028


	//----- nvinfo : EIATTR_PARAM_CBANK
	.align		4
        /*0078*/ 	.byte	0x04, 0x0a
        /*007a*/ 	.short	(.L_97 - .L_96)
	.align		4
.L_96:
        /*007c*/ 	.word	index@(.nv.constant0.simpleadds)
        /*0080*/ 	.short	0x0380
        /*0082*/ 	.short	0x0028


	//----- nvinfo : EIATTR_SW_WAR
	.align		4
.L_97:
        /*0084*/ 	.byte	0x04, 0x36
        /*0086*/ 	.short	(.L_99 - .L_98)
.L_98:
        /*0088*/ 	.word	0x00000008
.L_99:


//--------------------- .nv.info.l1l2regularizationfloat --------------------------
	.section	.nv.info.l1l2regularizationfloat,"",@"SHT_CUDA_INFO"
	.sectionflags	@""
	.align	4


	//----- nvinfo : EIATTR_CUDA_API_VERSION
	.align		4
        /*0000*/ 	.byte	0x04, 0x37
        /*0002*/ 	.short	(.L_101 - .L_100)
.L_100:
        /*0004*/ 	.word	0x00000082


	//----- nvinfo : EIATTR_KPARAM_INFO
	.align		4
.L_101:
        /*0008*/ 	.byte	0x04, 0x17
        /*000a*/ 	.short	(.L_103 - .L_102)
.L_102:
        /*000c*/ 	.word	0x00000000
        /*0010*/ 	.short	0x0007
        /*0012*/ 	.short	0x0030
        /*0014*/ 	.byte	0x00, 0xf0, 0x11, 0x00


	//----- nvinfo : EIATTR_KPARAM_INFO
	.align		4
.L_103:
        /*0018*/ 	.byte	0x04, 0x17
        /*001a*/ 	.short	(.L_105 - .L_104)
.L_104:
        /*001c*/ 	.word	0x00000000
        /*0020*/ 	.short	0x0006
        /*0022*/ 	.short	0x002c
        /*0024*/ 	.byte	0x00, 0xf0, 0x11, 0x00


	//----- nvinfo : EIATTR_KPARAM_INFO
	.align		4
.L_105:
        /*0028*/ 	.byte	0x04, 0x17
        /*002a*/ 	.short	(.L_107 - .L_106)
.L_106:
        /*002c*/ 	.word	0x00000000
        /*0030*/ 	.short	0x0005
        /*0032*/ 	.short	0x0028
        /*0034*/ 	.byte	0x00, 0xf0, 0x11, 0x00


	//----- nvinfo : EIATTR_KPARAM_INFO
	.align		4
.L_107:
        /*0038*/ 	.byte	0x04, 0x17
        /*003a*/ 	.short	(.L_109 - .L_108)
.L_108:
        /*003c*/ 	.word	0x00000000
        /*0040*/ 	.short	0x0004
        /*0042*/ 	.short	0x0020
        /*0044*/ 	.byte	0x00, 0xf5, 0x21, 0x00


	//----- nvinfo : EIATTR_KPARAM_INFO
	.align		4
.L_109:
        /*0048*/ 	.byte	0x04, 0x17
        /*004a*/ 	.short	(.L_111 - .L_110)
.L_110:
        /*004c*/ 	.word	0x00000000
        /*0050*/ 	.short	0x0003
        /*0052*/ 	.short	0x0018
        /*0054*/ 	.byte	0x00, 0xf5, 0x21, 0x00


	//----- nvinfo : EIATTR_KPARAM_INFO
	.align		4
.L_111:
        /*0058*/ 	.byte	0x04, 0x17
        /*005a*/ 	.short	(.L_113 - .L_112)
.L_112:
        /*005c*/ 	.word	0x00000000
        /*0060*/ 	.short	0x0002
        /*0062*/ 	.short	0x0010
        /*0064*/ 	.byte	0x00, 0xf5, 0x21, 0x00


	//----- nvinfo : EIATTR_KPARAM_INFO
	.align		4
.L_113:
        /*0068*/ 	.byte	0x04, 0x17
        /*006a*/ 	.short	(.L_115 - .L_114)
.L_114:
        /*006c*/ 	.word	0x00000000
        /*0070*/ 	.short	0x0001
        /*0072*/ 	.short	0x0008
        /*0074*/ 	.byte	0x00, 0xf5, 0x21, 0x00


	//----- nvinfo : EIATTR_KPARAM_INFO
	.align		4
.L_115:
        /*0078*/ 	.byte	0x04, 0x17
        /*007a*/ 	.short	(.L_117 - .L_116)
.L_116:
        /*007c*/ 	.word	0x00000000
        /*0080*/ 	.short	0x0000
        /*0082*/ 	.short	0x0000
        /*0084*/ 	.byte	0x00, 0xf0, 0x11, 0x00


	//----- nvinfo : EIATTR_SPARSE_MMA_MASK
	.align		4
.L_117:
        /*0088*/ 	.byte	0x03, 0x50
        /*008a*/ 	.short	0x0000


	//----- nvinfo : EIATTR_MAXREG_COUNT
	.align		4
        /*008c*/ 	.byte	0x03, 0x1b
        /*008e*/ 	.short	0x00ff


	//----- nvinfo : EIATTR_MERCURY_ISA_VERSION
	.align		4
        /*0090*/ 	.byte	0x03, 0x5f
        /*0092*/ 	.short	0x0101


	//----- nvinfo : EIATTR_VRC_CTA_INIT_COUNT
	.align		4
        /*0094*/ 	.byte	0x02, 0x4a
	.zero		1
	.zero		1


	//----- nvinfo : EIATTR_EXIT_INSTR_OFFSETS
	.align		4
        /*0098*/ 	.byte	0x04, 0x1c
        /*009a*/ 	.short	(.L_119 - .L_118)


	//   ....[0]....
.L_118:
        /*009c*/ 	.word	0x00000070


	//   ....[1]....
        /*00a0*/ 	.word	0x000002e0


	//----- nvinfo : EIATTR_CRS_STACK_SIZE
	.align		4
.L_119:
        /*00a4*/ 	.byte	0x04, 0x1e
        /*00a6*/ 	.short	(.L_121 - .L_120)
.L_120:
        /*00a8*/ 	.word	0x00000000


	//----- nvinfo : EIATTR_CBANK_PARAM_SIZE
	.align		4
.L_121:
        /*00ac*/ 	.byte	0x03, 0x19
        /*00ae*/ 	.short	0x0034


	//----- nvinfo : EIATTR_PARAM_CBANK
	.align		4
        /*00b0*/ 	.byte	0x04, 0x0a
        /*00b2*/ 	.short	(.L_123 - .L_122)
	.align		4
.L_122:
        /*00b4*/ 	.word	index@(.nv.constant0.l1l2regularizationfloat)
        /*00b8*/ 	.short	0x0380
        /*00ba*/ 	.short	0x0034


	//----- nvinfo : EIATTR_SW_WAR
	.align		4
.L_123:
        /*00bc*/ 	.byte	0x04, 0x36
        /*00be*/ 	.short	(.L_125 - .L_124)
.L_124:
        /*00c0*/ 	.word	0x00000008
.L_125:


//--------------------- .nv.info.l2regularizationfloat --------------------------
	.section	.nv.info.l2regularizationfloat,"",@"SHT_CUDA_INFO"
	.sectionflags	@""
	.align	4


	//----- nvinfo : EIATTR_CUDA_API_VERSION
	.align		4
        /*0000*/ 	.byte	0x04, 0x37
        /*0002*/ 	.short	(.L_127 - .L_126)
.L_126:
        /*0004*/ 	.word	0x00000082


	//----- nvinfo : EIATTR_KPARAM_INFO
	.align		4
.L_127:
        /*0008*/ 	.byte	0x04, 0x17
        /*000a*/ 	.short	(.L_129 - .L_128)
.L_128:
        /*000c*/ 	.word	0x00000000
        /*0010*/ 	.short	0x0007
        /*0012*/ 	.short	0x0030
        /*0014*/ 	.byte	0x00, 0xf0, 0x11, 0x00


	//----- nvinfo : EIATTR_KPARAM_INFO
	.align		4
.L_129:
        /*0018*/ 	.byte	0x04, 0x17
        /*001a*/ 	.short	(.L_131 - .L_130)
.L_130:
        /*001c*/ 	.word	0x00000000
        /*0020*/ 	.short	0x0006
        /*0022*/ 	.short	0x002c
        /*0024*/ 	.byte	0x00, 0xf0, 0x11, 0x00


	//----- nvinfo : EIATTR_KPARAM_INFO
	.align		4
.L_131:
        /*0028*/ 	.byte	0x04, 0x17
        /*002a*/ 	.short	(.L_133 - .L_132)
.L_132:
        /*002c*/ 	.word	0x00000000
        /*0030*/ 	.short	0x0005
        /*0032*/ 	.short	0x0028
        /*0034*/ 	.byte	0x00, 0xf0, 0x11, 0x00


	//----- nvinfo : EIATTR_KPARAM_INFO
	.align		4
.L_133:
        /*0038*/ 	.byte	0x04, 0x17
        /*003a*/ 	.short	(.L_135 - .L_134)
.L_134:
        /*003c*/ 	.word	0x00000000
        /*0040*/ 	.short	0x0004
        /*0042*/ 	.short	0x0020
        /*0044*/ 	.byte	0x00, 0xf5, 0x21, 0x00


	//----- nvinfo : EIATTR_KPARAM_INFO
	.align		4
.L_135:
        /*0048*/ 	.byte	0x04, 0x17
        /*004a*/ 	.short	(.L_137 - .L_136)
.L_136:
        /*004c*/ 	.word	0x00000000
        /*0050*/ 	.short	0x0003
        /*0052*/ 	.short	0x0018
        /*0054*/ 	.byte	0x00, 0xf5, 0x21, 0x00


	//----- nvinfo : EIATTR_KPARAM_INFO
	.align		4
.L_137:
        /*0058*/ 	.byte	0x04, 0x17
        /*005a*/ 	.short	(.L_139 - .L_138)
.L_138:
        /*005c*/ 	.word	0x00000000
        /*0060*/ 	.short	0x0002
        /*0062*/ 	.short	0x0010
        /*0064*/ 	.byte	0x00, 0xf5, 0x21, 0x00


	//----- nvinfo : EIATTR_KPARAM_INFO
	.align		4
.L_139:
        /*0068*/ 	.byte	0x04, 0x17
        /*006a*/ 	.short	(.L_141 - .L_140)
.L_140:
        /*006c*/ 	.word	0x00000000
        /*0070*/ 	.short	0x0001
        /*0072*/ 	.short	0x0008
        /*0074*/ 	.byte	0x00, 0xf5, 0x21, 0x00


	//----- nvinfo : EIATTR_KPARAM_INFO
	.align		4
.L_141:
        /*0078*/ 	.byte	0x04, 0x17
        /*007a*/ 	.short	(.L_143 - .L_142)
.L_142:
        /*007c*/ 	.word	0x00000000
        /*0080*/ 	.short	0x0000
        /*0082*/ 	.short	0x0000
        /*0084*/ 	.byte	0x00, 0xf0, 0x11, 0x00


	//----- nvinfo : EIATTR_SPARSE_MMA_MASK
	.align		4
.L_143:
        /*0088*/ 	.byte	0x03, 0x50
        /*008a*/ 	.short	0x0000


	//----- nvinfo : EIATTR_MAXREG_COUNT
	.align		4
        /*008c*/ 	.byte	0x03, 0x1b
        /*008e*/ 	.short	0x00ff


	//----- nvinfo : EIATTR_MERCURY_ISA_VERSION
	.align		4
        /*0090*/ 	.byte	0x03, 0x5f
        /*0092*/ 	.short	0x0101


	//----- nvinfo : EIATTR_VRC_CTA_INIT_COUNT
	.align		4
        /*0094*/ 	.byte	0x02, 0x4a
	.zero		1
	.zero		1


	//----- nvinfo : EIATTR_EXIT_INSTR_OFFSETS
	.align		4
        /*0098*/ 	.byte	0x04, 0x1c
        /*009a*/ 	.short	(.L_145 - .L_144)


	//   ....[0]....
.L_144:
        /*009c*/ 	.word	0x00000070


	//   ....[1]....
        /*00a0*/ 	.word	0x00000260


	//----- nvinfo : EIATTR_CRS_STACK_SIZE
	.align		4
.L_145:
        /*00a4*/ 	.byte	0x04, 0x1e
        /*00a6*/ 	.short	(.L_147 - .L_146)
.L_146:
        /*00a8*/ 	.word	0x00000000


	//----- nvinfo : EIATTR_CBANK_PARAM_SIZE
	.align		4
.L_147:
        /*00ac*/ 	.byte	0x03, 0x19
        /*00ae*/ 	.short	0x0034


	//----- nvinfo : EIATTR_PARAM_CBANK
	.align		4
        /*00b0*/ 	.byte	0x04, 0x0a
        /*00b2*/ 	.short	(.L_149 - .L_148)
	.align		4
.L_148:
        /*00b4*/ 	.word	index@(.nv.constant0.l2regularizationfloat)
        /*00b8*/ 	.short	0x0380
        /*00ba*/ 	.short	0x0034


	//----- nvinfo : EIATTR_SW_WAR
	.align		4
.L_149:
        /*00bc*/ 	.byte	0x04, 0x36
        /*00be*/ 	.short	(.L_151 - .L_150)
.L_150:
        /*00c0*/ 	.word	0x00000008
.L_151:


//--------------------- .nv.info.l1regularizationfloat --------------------------
	.section	.nv.info.l1regularizationfloat,"",@"SHT_CUDA_INFO"
	.sectionflags	@""
	.align	4


	//----- nvinfo : EIATTR_CUDA_API_VERSION
	.align		4
        /*0000*/ 	.byte	0x04, 0x37
        /*0002*/ 	.short	(.L_153 - .L_152)
.L_152:
        /*0004*/ 	.word	0x00000082


	//----- nvinfo : EIATTR_KPARAM_INFO
	.align		4
.L_153:
        /*0008*/ 	.byte	0x04, 0x17
        /*000a*/ 	.short	(.L_155 - .L_154)
.L_154:
        /*000c*/ 	.word	0x00000000
        /*0010*/ 	.short	0x0007
        /*0012*/ 	.short	0x0030
        /*0014*/ 	.byte	0x00, 0xf0, 0x11, 0x00


	//----- nvinfo : EIATTR_KPARAM_INFO
	.align		4
.L_155:
        /*0018*/ 	.byte	0x04, 0x17
        /*001a*/ 	.short	(.L_157 - .L_156)
.L_156:
        /*001c*/ 	.word	0x00000000
        /*0020*/ 	.short	0x0006
        /*0022*/ 	.short	0x002c
        /*0024*/ 	.byte	0x00, 0xf0, 0x11, 0x00


	//----- nvinfo : EIATTR_KPARAM_INFO
	.align		4
.L_157:
        /*0028*/ 	.byte	0x04, 0x17
        /*002a*/ 	.short	(.L_159 - .L_158)
.L_158:
        /*002c*/ 	.word	0x00000000
        /*0030*/ 	.short	0x0005
        /*0032*/ 	.short	0x0028
        /*0034*/ 	.byte	0x00, 0xf0, 0x11, 0x00


	//----- nvinfo : EIATTR_KPARAM_INFO
	.align		4
.L_159:
        /*0038*/ 	.byte	0x04, 0x17
        /*003a*/ 	.short	(.L_161 - .L_160)
.L_160:
        /*003c*/ 	.word	0x00000000
        /*0040*/ 	.short	0x0004
        /*0042*/ 	.short	0x0020
        /*0044*/ 	.byte	0x00, 0xf5, 0x21, 0x00


	//----- nvinfo : EIATTR_KPARAM_INFO
	.align		4
.L_161:
        /*0048*/ 	.byte	0x04, 0x17
        /*004a*/ 	.short	(.L_163 - .L_162)
.L_162:
        /*004c*/ 	.word	0x00000000
        /*0050*/ 	.short	0x0003
        /*0052*/ 	.short	0x0018
        /*0054*/ 	.byte	0x00, 0xf5, 0x21, 0x00


	//----- nvinfo : EIATTR_KPARAM_INFO
	.align		4
.L_163:
        /*0058*/ 	.byte	0x04, 0x17
        /*005a*/ 	.short	(.L_165 - .L_164)
.L_164:
        /*005c*/ 	.word	0x00000000
        /*0060*/ 	.short	0x0002
        /*0062*/ 	.short	0x0010
        /*0064*/ 	.byte	0x00, 0xf5, 0x21, 0x00


	//----- nvinfo : EIATTR_KPARAM_INFO
	.align		4
.L_165:
        /*0068*/ 	.byte	0x04, 0x17
        /*006a*/ 	.short	(.L_167 - .L_166)
.L_166:
        /*006c*/ 	.word	0x00000000
        /*0070*/ 	.short	0x0001
        /*0072*/ 	.short	0x0008
        /*0074*/ 	.byte	0x00, 0xf5, 0x21, 0x00


	//----- nvinfo : EIATTR_KPARAM_INFO
	.align		4
.L_167:
        /*0078*/ 	.byte	0x04, 0x17
        /*007a*/ 	.short	(.L_169 - .L_168)
.L_168:
        /*007c*/ 	.word	0x00000000
        /*0080*/ 	.short	0x0000
        /*0082*/ 	.short	0x0000
        /*0084*/ 	.byte	0x00, 0xf0, 0x11, 0x00


	//----- nvinfo : EIATTR_SPARSE_MMA_MASK
	.align		4
.L_169:
        /*0088*/ 	.byte	0x03, 0x50
        /*008a*/ 	.short	0x0000


	//----- nvinfo : EIATTR_MAXREG_COUNT
	.align		4
        /*008c*/ 	.byte	0x03, 0x1b
        /*008e*/ 	.short	0x00ff


	//----- nvinfo : EIATTR_MERCURY_ISA_VERSION
	.align		4
        /*0090*/ 	.byte	0x03, 0x5f
        /*0092*/ 	.short	0x0101


	//----- nvinfo : EIATTR_VRC_CTA_INIT_COUNT
	.align		4
        /*0094*/ 	.byte	0x02, 0x4a
	.zero		1
	.zero		1


	//----- nvinfo : EIATTR_EXIT_INSTR_OFFSETS
	.align		4
        /*0098*/ 	.byte	0x04, 0x1c
        /*009a*/ 	.short	(.L_171 - .L_170)


	//   ....[0]....
.L_170:
        /*009c*/ 	.word	0x00000070


	//   ....[1]....
        /*00a0*/ 	.word	0x00000250


	//----- nvinfo : EIATTR_CRS_STACK_SIZE
	.align		4
.L_171:
        /*00a4*/ 	.byte	0x04, 0x1e
        /*00a6*/ 	.short	(.L_173 - .L_172)
.L_172:
        /*00a8*/ 	.word	0x00000000


	//----- nvinfo : EIATTR_CBANK_PARAM_SIZE
	.align		4
.L_173:
        /*00ac*/ 	.byte	0x03, 0x19
        /*00ae*/ 	.short	0x0034


	//----- nvinfo : EIATTR_PARAM_CBANK
	.align		4
        /*00b0*/ 	.byte	0x04, 0x0a
        /*00b2*/ 	.short	(.L_175 - .L_174)
	.align		4
.L_174:
        /*00b4*/ 	.word	index@(.nv.constant0.l1regularizationfloat)
        /*00b8*/ 	.short	0x0380
        /*00ba*/ 	.short	0x0034


	//----- nvinfo : EIATTR_SW_WAR
	.align		4
.L_175:
        /*00bc*/ 	.byte	0x04, 0x36
        /*00be*/ 	.short	(.L_177 - .L_176)
.L_176:
        /*00c0*/ 	.word	0x00000008
.L_177:


//--------------------- .nv.info.adadeltafloat    --------------------------
	.section	.nv.info.adadeltafloat,"",@"SHT_CUDA_INFO"
	.sectionflags	@""
	.align	4


	//----- nvinfo : EIATTR_CUDA_API_VERSION
	.align		4
        /*0000*/ 	.byte	0x04, 0x37
        /*0002*/ 	.short	(.L_179 - .L_178)
.L_178:
        /*0004*/ 	.word	0x00000082


	//----- nvinfo : EIATTR_KPARAM_INFO
	.align		4
.L_179:
        /*0008*/ 	.byte	0x04, 0x17
        /*000a*/ 	.short	(.L_181 - .L_180)
.L_180:
        /*000c*/ 	.word	0x00000000
        /*0010*/ 	.short	0x0006
        /*0012*/ 	.short	0x002c
        /*0014*/ 	.byte	0x00, 0xf0, 0x11, 0x00


	//----- nvinfo : EIATTR_KPARAM_INFO
	.align		4
.L_181:
        /*0018*/ 	.byte	0x04, 0x17
        /*001a*/ 	.short	(.L_183 - .L_182)
.L_182:
        /*001c*/ 	.word	0x00000000
        /*0020*/ 	.short	0x0005
        /*0022*/ 	.short	0x0028
        /*0024*/ 	.byte	0x00, 0xf0, 0x11, 0x00


	//----- nvinfo : EIATTR_KPARAM_INFO
	.align		4
.L_183:
        /*0028*/ 	.byte	0x04, 0x17
        /*002a*/ 	.short	(.L_185 - .L_184)
.L_184:
        /*002c*/ 	.word	0x00000000
        /*0030*/ 	.short	0x0004
        /*0032*/ 	.short	0x0020
        /*0034*/ 	.byte	0x00, 0xf5, 0x21, 0x00


	//----- nvinfo : EIATTR_KPARAM_INFO
	.align		4
.L_185:
        /*0038*/ 	.byte	0x04, 0x17
        /*003a*/ 	.short	(.L_187 - .L_186)
.L_186:
        /*003c*/ 	.word	0x00000000
        /*0040*/ 	.short	0x0003
        /*0042*/ 	.short	0x0018
        /*0044*/ 	.byte	0x00, 0xf5, 0x21, 0x00


	//----- nvinfo : EIATTR_KPARAM_INFO
	.align		4
.L_187:
        /*0048*/ 	.byte	0x04, 0x17
        /*004a*/ 	.short	(.L_189 - .L_188)
.L_188:
        /*004c*/ 	.word	0x00000000
        /*0050*/ 	.short	0x0002
        /*0052*/ 	.short	0x0010
        /*0054*/ 	.byte	0x00, 0xf5, 0x21, 0x00


	//----- nvinfo : EIATTR_KPARAM_INFO
	.align		4
.L_189:
        /*0058*/ 	.byte	0x04, 0x17
        /*005a*/ 	.short	(.L_191 - .L_190)
.L_190:
        /*005c*/ 	.word	0x00000000
        /*0060*/ 	.short	0x0001
        /*0062*/ 	.short	0x0008
        /*0064*/ 	.byte	0x00, 0xf5, 0x21, 0x00


	//----- nvinfo : EIATTR_KPARAM_INFO
	.align		4
.L_191:
        /*0068*/ 	.byte	0x04, 0x17
        /*006a*/ 	.short	(.L_193 - .L_192)
.L_192:
        /*006c*/ 	.word	0x00000000
        /*0070*/ 	.short	0x0000
        /*0072*/ 	.short	0x0000
        /*0074*/ 	.byte	0x00, 0xf0, 0x11, 0x00


	//----- nvinfo : EIATTR_SPARSE_MMA_MASK
	.align		4
.L_193:
        /*0078*/ 	.byte	0x03, 0x50
        /*007a*/ 	.short	0x0000


	//----- nvinfo : EIATTR_MAXREG_COUNT
	.align		4
        /*007c*/ 	.byte	0x03, 0x1b
        /*007e*/ 	.short	0x00ff


	//----- nvinfo : EIATTR_MERCURY_ISA_VERSION
	.align		4
        /*0080*/ 	.byte	0x03, 0x5f
        /*0082*/ 	.short	0x0101


	//----- nvinfo : EIATTR_VRC_CTA_INIT_COUNT
	.align		4
        /*0084*/ 	.byte	0x02, 0x4a
	.zero		1
	.zero		1


	//----- nvinfo : EIATTR_EXIT_INSTR_OFFSETS
	.align		4
        /*0088*/ 	.byte	0x04, 0x1c
        /*008a*/ 	.short	(.L_195 - .L_194)


	//   ....[0]....
.L_194:
        /*008c*/ 	.word	0x00000070


	//   ....[1]....
        /*0090*/ 	.word	0x00000350


	//----- nvinfo : EIATTR_CRS_STACK_SIZE
	.align		4
.L_195:
        /*0094*/ 	.byte	0x04, 0x1e
        /*0096*/ 	.short	(.L_197 - .L_196)
.L_196:
        /*0098*/ 	.word	0x00000000


	//----- nvinfo : EIATTR_CBANK_PARAM_SIZE
	.align		4
.L_197:
        /*009c*/ 	.byte	0x03, 0x19
        /*009e*/ 	.short	0x0030


	//----- nvinfo : EIATTR_PARAM_CBANK
	.align		4
        /*00a0*/ 	.byte	0x04, 0x0a
        /*00a2*/ 	.short	(.L_199 - .L_198)
	.align		4
.L_198:
        /*00a4*/ 	.word	index@(.nv.constant0.adadeltafloat)
        /*00a8*/ 	.short	0x0380
        /*00aa*/ 	.short	0x0030


	//----- nvinfo : EIATTR_SW_WAR
	.align		4
.L_199:
        /*00ac*/ 	.byte	0x04, 0x36
        /*00ae*/ 	.short	(.L_201 - .L_200)
.L_200:
        /*00b0*/ 	.word	0x00000008
.L_201:


//--------------------- .nv.info.adamfloat        --------------------------
	.section	.nv.info.adamfloat,"",@"SHT_CUDA_INFO"
	.sectionflags	@""
	.align	4


	//----- nvinfo : EIATTR_CUDA_API_VERSION
	.align		4
        /*0000*/ 	.byte	0x04, 0x37
        /*0002*/ 	.short	(.L_203 - .L_202)
.L_202:
        /*0004*/ 	.word	0x00000082


	//----- nvinfo : EIATTR_KPARAM_INFO
	.align		4
.L_203:
        /*0008*/ 	.byte	0x04, 0x17
        /*000a*/ 	.short	(.L_205 - .L_204)
.L_204:
        /*000c*/ 	.word	0x00000000
        /*0010*/ 	.short	0x0008
        /*0012*/ 	.short	0x0034
        /*0014*/ 	.byte	0x00, 0xf0, 0x11, 0x00


	//----- nvinfo : EIATTR_KPARAM_INFO
	.align		4
.L_205:
        /*0018*/ 	.byte	0x04, 0x17
        /*001a*/ 	.short	(.L_207 - .L_206)
.L_206:
        /*001c*/ 	.word	0x00000000
        /*0020*/ 	.short	0x0007
        /*0022*/ 	.short	0x0030
        /*0024*/ 	.byte	0x00, 0xf0, 0x11, 0x00


	//----- nvinfo : EIATTR_KPARAM_INFO
	.align		4
.L_207:
        /*0028*/ 	.byte	0x04, 0x17
        /*002a*/ 	.short	(.L_209 - .L_208)
.L_208:
        /*002c*/ 	.word	0x00000000
        /*0030*/ 	.short	0x0006
        /*0032*/ 	.short	0x002c
        /*0034*/ 	.byte	0x00, 0xf0, 0x11, 0x00


	//----- nvinfo : EIATTR_KPARAM_INFO
	.align		4
.L_209:
        /*0038*/ 	.byte	0x04, 0x17
        /*003a*/ 	.short	(.L_211 - .L_210)
.L_210:
        /*003c*/ 	.word	0x00000000
        /*0040*/ 	.short	0x0005
        /*0042*/ 	.short	0x0028
        /*0044*/ 	.byte	0x00, 0xf0, 0x11, 0x00


	//----- nvinfo : EIATTR_KPARAM_INFO
	.align		4
.L_211:
        /*0048*/ 	.byte	0x04, 0x17
        /*004a*/ 	.short	(.L_213 - .L_212)
.L_212:
        /*004c*/ 	.word	0x00000000
        /*0050*/ 	.short	0x0004
        /*0052*/ 	.short	0x0020
        /*0054*/ 	.byte	0x00, 0xf5, 0x21, 0x00


	//----- nvinfo : EIATTR_KPARAM_INFO
	.align		4
.L_213:
        /*0058*/ 	.byte	0x04, 0x17
        /*005a*/ 	.short	(.L_215 - .L_214)
.L_214:
        /*005c*/ 	.word	0x00000000
        /*0060*/ 	.short	0x0003
        /*0062*/ 	.short	0x0018
        /*0064*/ 	.byte	0x00, 0xf5, 0x21, 0x00


	//----- nvinfo : EIATTR_KPARAM_INFO
	.align		4
.L_215:
        /*0068*/ 	.byte	0x04, 0x17
        /*006a*/ 	.short	(.L_217 - .L_216)
.L_216:
        /*006c*/ 	.word	0x00000000
        /*0070*/ 	.short	0x0002
        /*0072*/ 	.short	0x0010
        /*0074*/ 	.byte	0x00, 0xf5, 0x21, 0x00


	//----- nvinfo : EIATTR_KPARAM_INFO
	.align		4
.L_217:
        /*0078*/ 	.byte	0x04, 0x17
        /*007a*/ 	.short	(.L_219 - .L_218)
.L_218:
        /*007c*/ 	.word	0x00000000
        /*0080*/ 	.short	0x0001
        /*0082*/ 	.short	0x0008
        /*0084*/ 	.byte	0x00, 0xf5, 0x21, 0x00


	//----- nvinfo : EIATTR_KPARAM_INFO
	.align		4
.L_219:
        /*0088*/ 	.byte	0x04, 0x17
        /*008a*/ 	.short	(.L_221 - .L_220)
.L_220:
        /*008c*/ 	.word	0x00000000
        /*0090*/ 	.short	0x0000
        /*0092*/ 	.short	0x0000
        /*0094*/ 	.byte	0x00, 0xf0, 0x11, 0x00


	//----- nvinfo : EIATTR_SPARSE_MMA_MASK
	.align		4
.L_221:
        /*0098*/ 	.byte	0x03, 0x50
        /*009a*/ 	.short	0x0000


	//----- nvinfo : EIATTR_MAXREG_COUNT
	.align		4
        /*009c*/ 	.byte	0x03, 0x1b
        /*009e*/ 	.short	0x00ff


	//----- nvinfo : EIATTR_NUM_BARRIERS
	.align		4
        /*00a0*/ 	.byte	0x02, 0x4c
        /*00a2*/ 	.byte	0x01
	.zero		1


	//----- nvinfo : EIATTR_MERCURY_ISA_VERSION
	.align		4
        /*00a4*/ 	.byte	0x03, 0x5f
        /*00a6*/ 	.short	0x0101


	//----- nvinfo : EIATTR_VRC_CTA_INIT_COUNT
	.align		4
        /*00a8*/ 	.byte	0x02, 0x4a
	.zero		1
	.zero		1


	//----- nvinfo : EIATTR_EXIT_INSTR_OFFSETS
	.align		4
        /*00ac*/ 	.byte	0x04, 0x1c
        /*00ae*/ 	.short	(.L_223 - .L_222)


	//   ....[0]....
.L_222:
        /*00b0*/ 	.word	0x000000a0


	//   ....[1]....
        /*00b4*/ 	.word	0x000012a0


	//----- nvinfo : EIATTR_CRS_STACK_SIZE
	.align		4
.L_223:
        /*00b8*/ 	.byte	0x04, 0x1e
        /*00ba*/ 	.short	(.L_225 - .L_224)
.L_224:
        /*00bc*/ 	.word	0x00000000


	//----- nvinfo : EIATTR_CBANK_PARAM_SIZE
	.align		4
.L_225:
        /*00c0*/ 	.byte	0x03, 0x19
        /*00c2*/ 	.short	0x0038


	//----- nvinfo : EIATTR_PARAM_CBANK
	.align		4
        /*00c4*/ 	.byte	0x04, 0x0a
        /*00c6*/ 	.short	(.L_227 - .L_226)
	.align		4
.L_226:
        /*00c8*/ 	.word	index@(.nv.constant0.adamfloat)
        /*00cc*/ 	.short	0x0380
        /*00ce*/ 	.short	0x0038


	//----- nvinfo : EIATTR_SW_WAR
	.align		4
.L_227:
        /*00d0*/ 	.byte	0x04, 0x36
        /*00d2*/ 	.short	(.L_229 - .L_228)
.L_228:
        /*00d4*/ 	.word	0x00000008
.L_229:


//--------------------- .nv.info.adagradfloat     --------------------------
	.section	.nv.info.adagradfloat,"",@"SHT_CUDA_INFO"
	.sectionflags	@""
	.align	4


	//----- nvinfo : EIATTR_CUDA_API_VERSION
	.align		4
        /*0000*/ 	.byte	0x04, 0x37
        /*0002*/ 	.short	(.L_231 - .L_230)
.L_230:
        /*0004*/ 	.word	0x00000082


	//----- nvinfo : EIATTR_KPARAM_INFO
	.align		4
.L_231:
        /*0008*/ 	.byte	0x04, 0x17
        /*000a*/ 	.short	(.L_233 - .L_232)
.L_232:
        /*000c*/ 	.word	0x00000000
        /*0010*/ 	.short	0x0005
        /*0012*/ 	.short	0x0024
        /*0014*/ 	.byte	0x00, 0xf0, 0x11, 0x00


	//----- nvinfo : EIATTR_KPARAM_INFO
	.align		4
.L_233:
        /*0018*/ 	.byte	0x04, 0x17
        /*001a*/ 	.short	(.L_235 - .L_234)
.L_234:
        /*001c*/ 	.word	0x00000000
        /*0020*/ 	.short	0x0004
        /*0022*/ 	.short	0x0020
        /*0024*/ 	.byte	0x00, 0xf0, 0x11, 0x00


	//----- nvinfo : EIATTR_KPARAM_INFO
	.align		4
.L_235:
        /*0028*/ 	.byte	0x04, 0x17
        /*002a*/ 	.short	(.L_237 - .L_236)
.L_236:
        /*002c*/ 	.word	0x00000000
        /*0030*/ 	.short	0x0003
        /*0032*/ 	.short	0x0018
        /*0034*/ 	.byte	0x00, 0xf5, 0x21, 0x00


	//----- nvinfo : EIATTR_KPARAM_INFO
	.align		4
.L_237:
        /*0038*/ 	.byte	0x04, 0x17
        /*003a*/ 	.short	(.L_239 - .L_238)
.L_238:
        /*003c*/ 	.word	0x00000000
        /*0040*/ 	.short	0x0002
        /*0042*/ 	.short	0x0010
        /*0044*/ 	.byte	0x00, 0xf5, 0x21, 0x00


	//----- nvinfo : EIATTR_KPARAM_INFO
	.align		4
.L_239:
        /*0048*/ 	.byte	0x04, 0x17
        /*004a*/ 	.short	(.L_241 - .L_240)
.L_240:
        /*004c*/ 	.word	0x00000000
        /*0050*/ 	.short	0x0001
        /*0052*/ 	.short	0x0008
        /*0054*/ 	.byte	0x00, 0xf5, 0x21, 0x00


	//----- nvinfo : EIATTR_KPARAM_INFO
	.align		4
.L_241:
        /*0058*/ 	.byte	0x04, 0x17
        /*005a*/ 	.short	(.L_243 - .L_242)
.L_242:
        /*005c*/ 	.word	0x00000000
        /*0060*/ 	.short	0x0000
        /*0062*/ 	.short	0x0000
        /*0064*/ 	.byte	0x00, 0xf0, 0x11, 0x00


	//----- nvinfo : EIATTR_SPARSE_MMA_MASK
	.align		4
.L_243:
        /*0068*/ 	.byte	0x03, 0x50
        /*006a*/ 	.short	0x0000


	//----- nvinfo : EIATTR_MAXREG_COUNT
	.align		4
        /*006c*/ 	.byte	0x03, 0x1b
        /*006e*/ 	.short	0x00ff


	//----- nvinfo : EIATTR_MERCURY_ISA_VERSION
	.align		4
        /*0070*/ 	.byte	0x03, 0x5f
        /*0072*/ 	.short	0x0101


	//----- nvinfo : EIATTR_VRC_CTA_INIT_COUNT
	.align		4
        /*0074*/ 	.byte	0x02, 0x4a
	.zero		1
	.zero		1


	//----- nvinfo : EIATTR_EXIT_INSTR_OFFSETS
	.align		4
        /*0078*/ 	.byte	0x04, 0x1c
        /*007a*/ 	.short	(.L_245 - .L_244)


	//   ....[0]....
.L_244:
        /*007c*/ 	.word	0x00000070


	//   ....[1]....
        /*0080*/ 	.word	0x00000370


	//----- nvinfo : EIATTR_CRS_STACK_SIZE
	.align		4
.L_245:
        /*0084*/ 	.byte	0x04, 0x1e
        /*0086*/ 	.short	(.L_247 - .L_246)
.L_246:
        /*0088*/ 	.word	0x00000000


	//----- nvinfo : EIATTR_CBANK_PARAM_SIZE
	.align		4
.L_247:
        /*008c*/ 	.byte	0x03, 0x19
        /*008e*/ 	.short	0x0028


	//----- nvinfo : EIATTR_PARAM_CBANK
	.align		4
        /*0090*/ 	.byte	0x04, 0x0a
        /*0092*/ 	.short	(.L_249 - .L_248)
	.align		4
.L_248:
        /*0094*/ 	.word	index@(.nv.constant0.adagradfloat)
        /*0098*/ 	.short	0x0380
        /*009a*/ 	.short	0x0028


	//----- nvinfo : EIATTR_SW_WAR
	.align		4
.L_249:
        /*009c*/ 	.byte	0x04, 0x36
        /*009e*/ 	.short	(.L_251 - .L_250)
.L_250:
        /*00a0*/ 	.word	0x00000008
.L_251:


//--------------------- .nv.callgraph             --------------------------
	.section	.nv.callgraph,"",@"SHT_CUDA_CALLGRAPH"
	.align	4
	.sectionentsize	8
	.align		4
        /*0000*/ 	.word	0x00000000
	.align		4
        /*0004*/ 	.word	0xffffffff
	.align		4
        /*0008*/ 	.word	0x00000000
	.align		4
        /*000c*/ 	.word	0xfffffffe
	.align		4
        /*0010*/ 	.word	0x00000000
	.align		4
        /*0014*/ 	.word	0xfffffffd
	.align		4
        /*0018*/ 	.word	0x00000000
	.align		4
        /*001c*/ 	.word	0xfffffffc


//--------------------- .text.copyto              --------------------------
	.section	.text.copyto,"ax",@progbits
	.align	128
        .global         copyto
        .type           copyto,@function
        .size           copyto,(.L_x_121 - copyto)
        .other          copyto,@"STO_CUDA_ENTRY STV_DEFAULT"
copyto:
.text.copyto:
[----:B------:R-:W-:Y:S01]  /*0000*/  LDC R1, c[0x0][0x37c] ;  /* 0x0000df00ff017b82 */ /* 0x000fe20000000800 */
[----:B------:R-:W0:Y:S07]  /*0010*/  S2R R0, SR_TID.X ;  /* 0x0000000000007919 */ /* 0x000e2e0000002100 */
[----:B------:R-:W-:Y:S01]  /*0020*/  S2UR UR4, SR_CTAID.Y ;  /* 0x00000000000479c3 */ /* 0x000fe20000002600 */
[----:B------:R-:W1:Y:S01]  /*0030*/  LDCU UR5, c[0x0][0x370] ;  /* 0x00006e00ff0577ac */ /* 0x000e620008000800 */
[----:B------:R-:W2:Y:S06]  /*0040*/  LDCU UR7, c[0x0][0x380] ;  /* 0x00007000ff0777ac */ /* 0x000eac0008000800 */
[----:B------:R-:W1:Y:S08]  /*0050*/  S2UR UR6, SR_CTAID.X ;  /* 0x00000000000679c3 */ /* 0x000e700000002500 */
[----:B------:R-:W0:Y:S01]  /*0060*/  LDC R7, c[0x0][0x360] ;  /* 0x0000d800ff077b82 */ /* 0x000e220000000800 */
[----:B-1----:R-:W-:-:S06]  /*0070*/  UIMAD UR4, UR4, UR5, UR6 ;  /* 0x00000005040472a4 */ /* 0x002fcc000f8e0206 */
[----:B0-----:R-:W-:-:S05]  /*0080*/  IMAD R7, R7, UR4, R0 ;  /* 0x0000000407077c24 */ /* 0x001fca000f8e0200 */
[----:B--2---:R-:W-:-:S13]  /*0090*/  ISETP.GE.AND P0, PT, R7, UR7, PT ;  /* 0x0000000707007c0c */ /* 0x004fda000bf06270 */
[----:B------:R-:W-:Y:S05]  /*00a0*/  @P0 EXIT ;  /* 0x000000000000094d */ /* 0x000fea0003800000 */
[----:B------:R-:W0:Y:S01]  /*00b0*/  LDC.64 R2, c[0x0][0x390] ;  /* 0x0000e400ff027b82 */ /* 0x000e220000000a00 */
[----:B------:R-:W1:Y:S07]  /*00c0*/  LDCU.64 UR4, c[0x0][0x358] ;  /* 0x00006b00ff0477ac */ /* 0x000e6e0008000a00 */
[----:B------:R-:W2:Y:S01]  /*00d0*/  LDC.64 R4, c[0x0][0x388] ;  /* 0x0000e200ff047b82 */ /* 0x000ea20000000a00 */
[----:B0-----:R-:W-:-:S06]  /*00e0*/  IMAD.WIDE R2, R7, 0x4, R2 ;  /* 0x0000000407027825 */ /* 0x001fcc00078e0202 */
[----:B-1----:R-:W3:Y:S01]  /*00f0*/  LDG.E R3, desc[UR4][R2.64] ;  /* 0x0000000402037981 */ /* 0x002ee2000c1e1900 */
[----:B--2---:R-:W-:-:S05]  /*0100*/  IMAD.WIDE R4, R7, 0x4, R4 ;  /* 0x0000000407047825 */ /* 0x004fca00078e0204 */
[----:B---3--:R-:W-:Y:S01]  /*0110*/  STG.E desc[UR4][R4.64], R3 ;  /* 0x0000000304007986 */ /* 0x008fe2000c101904 */
[----:B------:R-:W-:Y:S05]  /*0120*/  EXIT ;  /* 0x000000000000794d */ /* 0x000fea0003800000 */
.L_x_0:
[----:B------:R-:W-:-:S00]  /*0130*/  BRA `(.L_x_0) ;  /* 0xfffffffc00fc7947 */ /* 0x000fc0000383ffff */
[----:B------:R-:W-:-:S00]  /*0140*/  NOP ;  /* 0x0000000000007918 */ /* 0x000fc00000000000 */
        /* <DEDUP_REMOVED lines=11> */
.L_x_121:


//--------------------- .text.simpleadds          --------------------------
	.section	.text.simpleadds,"ax",@progbits
	.align	128
        .global         simpleadds
        .type           simpleadds,@function
        .size           simpleadds,(.L_x_122 - simpleadds)
        .other          simpleadds,@"STO_CUDA_ENTRY STV_DEFAULT"
simpleadds:
.text.simpleadds:
[----:B------:R-:W-:Y:S01]  /*0000*/  LDC R1, c[0x0][0x37c] ;  /* 0x0000df00ff017b82 */ /* 0x000fe20000000800 */
[----:B------:R-:W0:Y:S07]  /*0010*/  S2R R11, SR_TID.X ;  /* 0x00000000000b7919 */ /* 0x000e2e0000002100 */
[----:B------:R-:W0:Y:S01]  /*0020*/  S2UR UR4, SR_CTAID.X ;  /* 0x00000000000479c3 */ /* 0x000e220000002500 */
[----:B------:R-:W1:Y:S07]  /*0030*/  LDCU UR5, c[0x0][0x380] ;  /* 0x00007000ff0577ac */ /* 0x000e6e0008000800 */
[----:B------:R-:W0:Y:S02]  /*0040*/  LDC R0, c[0x0][0x360] ;  /* 0x0000d800ff007b82 */ /* 0x000e240000000800 */
[----:B0-----:R-:W-:-:S05]  /*0050*/  IMAD R11, R0, UR4, R11 ;  /* 0x00000004000b7c24 */ /* 0x001fca000f8e020b */
[----:B-1----:R-:W-:-:S13]  /*0060*/  ISETP.GE.AND P0, PT, R11, UR5, PT ;  /* 0x000000050b007c0c */ /* 0x002fda000bf06270 */
[----:B------:R-:W-:Y:S05]  /*0070*/  @P0 EXIT ;  /* 0x000000000000094d */ /* 0x000fea0003800000 */
[----:B------:R-:W0:Y:S01]  /*0080*/  LDC.64 R2, c[0x0][0x388] ;  /* 0x0000e200ff027b82 */ /* 0x000e220000000a00 */
[----:B------:R-:W1:Y:S07]  /*0090*/  LDCU.64 UR4, c[0x0][0x358] ;  /* 0x00006b00ff0477ac */ /* 0x000e6e0008000a00 */
[----:B------:R-:W2:Y:S08]  /*00a0*/  LDC.64 R4, c[0x0][0x390] ;  /* 0x0000e400ff047b82 */ /* 0x000eb00000000a00 */
[----:B------:R-:W3:Y:S01]  /*00b0*/  LDC.64 R6, c[0x0][0x398] ;  /* 0x0000e600ff067b82 */ /* 0x000ee20000000a00 */
[----:B0-----:R-:W-:-:S05]  /*00c0*/  IMAD.WIDE R2, R11, 0x4, R2 ;  /* 0x000000040b027825 */ /* 0x001fca00078e0202 */
[----:B-1----:R-:W4:Y:S01]  /*00d0*/  LDG.E R0, desc[UR4][R2.64] ;  /* 0x0000000402007981 */ /* 0x002f22000c1e1900 */
[----:B--2---:R-:W-:-:S05]  /*00e0*/  IMAD.WIDE R4, R11, 0x4, R4 ;  /* 0x000000040b047825 */ /* 0x004fca00078e0204 */
[----:B------:R-:W4:Y:S01]  /*00f0*/  LDG.E R9, desc[UR4][R4.64] ;  /* 0x0000000404097981 */ /* 0x000f22000c1e1900 */
[----:B---3--:R-:W-:-:S04]  /*0100*/  IMAD.WIDE R6, R11, 0x4, R6 ;  /* 0x000000040b067825 */ /* 0x008fc800078e0206 */
[----:B----4-:R-:W-:Y:S02]  /*0110*/  FADD R13, R0, R9 ;  /* 0x00000009000d7221 */ /* 0x010fe40000000000 */
[----:B------:R-:W0:Y:S03]  /*0120*/  LDC.64 R8, c[0x0][0x3a0] ;  /* 0x0000e800ff087b82 */ /* 0x000e260000000a00 */
[----:B------:R-:W-:Y:S04]  /*0130*/  STG.E desc[UR4][R6.64], R13 ;  /* 0x0000000d06007986 */ /* 0x000fe8000c101904 */
[----:B------:R-:W2:Y:S04]  /*0140*/  LDG.E R0, desc[UR4][R2.64] ;  /* 0x0000000402007981 */ /* 0x000ea8000c1e1900 */
[----:B------:R-:W2:Y:S01]  /*0150*/  LDG.E R15, desc[UR4][R4.64] ;  /* 0x00000004040f7981 */ /* 0x000ea2000c1e1900 */
[----:B0-----:R-:W-:-:S04]  /*0160*/  IMAD.WIDE R8, R11, 0x4, R8 ;  /* 0x000000040b087825 */ /* 0x001fc800078e0208 */
[----:B--2---:R-:W-:-:S05]  /*0170*/  FADD R15, R0, R15 ;  /* 0x0000000f000f7221 */ /* 0x004fca0000000000 */
[----:B------:R-:W-:Y:S01]  /*0180*/  STG.E desc[UR4][R8.64], R15 ;  /* 0x0000000f08007986 */ /* 0x000fe2000c101904 */
[----:B------:R-:W-:Y:S05]  /*0190*/  EXIT ;  /* 0x000000000000794d */ /* 0x000fea0003800000 */
.L_x_1:
        /* <DEDUP_REMOVED lines=14> */
.L_x_122:


//--------------------- .text.l1l2regularizationfloat --------------------------
	.section	.text.l1l2regularizationfloat,"ax",@progbits
	.align	128
        .global         l1l2regularizationfloat
        .type           l1l2regularizationfloat,@function
        .size           l1l2regularizationfloat,(.L_x_111 - l1l2regularizationfloat)
        .other          l1l2regularizationfloat,@"STO_CUDA_ENTRY STV_DEFAULT"
l1l2regularizationfloat:
.text.l1l2regularizationfloat:
        /* <DEDUP_REMOVED lines=9> */
[----:B------:R-:W1:Y:S01]  /*0090*/  LDCU.64 UR4, c[0x0][0x358] ;  /* 0x00006b00ff0477ac */ /* 0x000e620008000a00 */
[----:B------:R-:W2:Y:S06]  /*00a0*/  LDCU UR6, c[0x0][0x3b0] ;  /* 0x00007600ff0677ac */ /* 0x000eac0008000800 */
[----:B------:R-:W3:Y:S01]  /*00b0*/  LDC.64 R6, c[0x0][0x390] ;  /* 0x0000e400ff067b82 */ /* 0x000ee20000000a00 */
[----:B0-----:R-:W-:-:S05]  /*00c0*/  IMAD.WIDE R4, R3, 0x4, R4 ;  /* 0x0000000403047825 */ /* 0x001fca00078e0204 */
[----:B-1----:R-:W4:Y:S01]  /*00d0*/  LDG.E R10, desc[UR4][R4.64] ;  /* 0x00000004040a7981 */ /* 0x002f22000c1e1900 */
[----:B---3--:R-:W-:Y:S02]  /*00e0*/  IMAD.WIDE R6, R3, 0x4, R6 ;  /* 0x0000000403067825 */ /* 0x008fe400078e0206 */
[----:B------:R-:W0:Y:S03]  /*00f0*/  LDC.64 R2, c[0x0][0x3a8] ;  /* 0x0000ea00ff027b82 */ /* 0x000e260000000a00 */
[----:B------:R-:W3:Y:S05]  /*0100*/  LDG.E R0, desc[UR4][R6.64] ;  /* 0x0000000406007981 */ /* 0x000eea000c1e1900 */
[----:B------:R-:W1:Y:S01]  /*0110*/  LDC.64 R8, c[0x0][0x398] ;  /* 0x0000e600ff087b82 */ /* 0x000e620000000a00 */
[----:B----4-:R-:W-:-:S04]  /*0120*/  FSETP.GEU.AND P0, PT, R10, RZ, PT ;  /* 0x000000ff0a00720b */ /* 0x010fc80003f0e000 */
[----:B0-----:R-:W-:-:S05]  /*0130*/  FSEL R3, -R3, R3, !P0 ;  /* 0x0000000303037208 */ /* 0x001fca0004000100 */
[----:B---3--:R-:W-:-:S05]  /*0140*/  FMUL R13, R3, R0 ;  /* 0x00000000030d7220 */ /* 0x008fca0000400000 */
[----:B-1----:R0:W-:Y:S04]  /*0150*/  REDG.E.ADD.F32.FTZ.RN.STRONG.GPU desc[UR4][R8.64], R13 ;  /* 0x0000000d080079a6 */ /* 0x0021e8000c12f304 */
[----:B------:R-:W3:Y:S01]  /*0160*/  LDG.E R0, desc[UR4][R6.64] ;  /* 0x0000000406007981 */ /* 0x000ee2000c1e1900 */
[----:B------:R-:W1:Y:S01]  /*0170*/  LDC.64 R10, c[0x0][0x3a0] ;  /* 0x0000e800ff0a7b82 */ /* 0x000e620000000a00 */
[----:B------:R-:W4:Y:S01]  /*0180*/  MUFU.RCP R17, R2 ;  /* 0x0000000200117308 */ /* 0x000f220000001000 */
[----:B---3--:R-:W-:-:S04]  /*0190*/  FMUL R0, R0, R0 ;  /* 0x0000000000007220 */ /* 0x008fc80000400000 */
[----:B--2---:R-:W-:-:S05]  /*01a0*/  FMUL.D2 R15, R0, UR6 ;  /* 0x00000006000f7c20 */ /* 0x004fca0008300000 */
[----:B-1----:R1:W-:Y:S04]  /*01b0*/  REDG.E.ADD.F32.FTZ.RN.STRONG.GPU desc[UR4][R10.64], R15 ;  /* 0x0000000f0a0079a6 */ /* 0x0023e8000c12f304 */
[----:B------:R-:W2:Y:S01]  /*01c0*/  LDG.E R3, desc[UR4][R4.64] ;  /* 0x0000000404037981 */ /* 0x000ea2000c1e1900 */
[C---:B----4-:R-:W-:Y:S01]  /*01d0*/  FFMA R0, R17.reuse, -R2, 1 ;  /* 0x3f80000011007423 */ /* 0x050fe20000000802 */
[----:B------:R-:W-:Y:S03]  /*01e0*/  BSSY.RECONVERGENT B0, `(.L_x_2) ;  /* 0x0000009000007945 */ /* 0x000fe60003800200 */
[----:B------:R-:W-:Y:S01]  /*01f0*/  FFMA R0, R17, R0, R17 ;  /* 0x0000000011007223 */ /* 0x000fe20000000011 */
[----:B--2---:R-:W2:Y:S03]  /*0200*/  FCHK P0, R3, R2 ;  /* 0x0000000203007302 */ /* 0x004ea60000000000 */
[----:B0-----:R-:W-:-:S04]  /*0210*/  FFMA R9, R3, R0, RZ ;  /* 0x0000000003097223 */ /* 0x001fc800000000ff */
[----:B------:R-:W-:-:S04]  /*0220*/  FFMA R8, R9, -R2, R3 ;  /* 0x8000000209087223 */ /* 0x000fc80000000003 */
[----:B------:R-:W-:Y:S01]  /*0230*/  FFMA R0, R0, R8, R9 ;  /* 0x0000000800007223 */ /* 0x000fe20000000009 */
[----:B-12---:R-:W-:Y:S06]  /*0240*/  @!P0 BRA `(.L_x_3) ;  /* 0x0000000000088947 */ /* 0x006fec0003800000 */
[----:B------:R-:W-:-:S07]  /*0250*/  MOV R2, 0x270 ;  /* 0x0000027000027802 */ /* 0x000fce0000000f00 */
[----:B------:R-:W-:Y:S05]  /*0260*/  CALL.REL.NOINC `($__internal_0_$__cuda_sm3x_div_rn_noftz_f32_slowpath) ;  /* 0x0000000000207944 */ /* 0x000fea0003c00000 */
.L_x_3:
[----:B------:R-:W-:Y:S05]  /*0270*/  BSYNC.RECONVERGENT B0 ;  /* 0x0000000000007941 */ /* 0x000fea0003800200 */
.L_x_2:
[----:B------:R-:W2:Y:S01]  /*0280*/  LDG.E R7, desc[UR4][R6.64] ;  /* 0x0000000406077981 */ /* 0x000ea2000c1e1900 */
[----:B------:R-:W2:Y:S01]  /*0290*/  LDCU UR6, c[0x0][0x3b0] ;  /* 0x00007600ff0677ac */ /* 0x000ea20008000800 */
[----:B------:R-:W0:Y:S01]  /*02a0*/  LDCU UR7, c[0x0][0x3ac] ;  /* 0x00007580ff0777ac */ /* 0x000e220008000800 */
[----:B--2---:R-:W-:-:S04]  /*02b0*/  FFMA R0, R7, UR6, R0 ;  /* 0x0000000607007c23 */ /* 0x004fc80008000000 */
[----:B0-----:R-:W-:-:S05]  /*02c0*/  FADD R3, R0, UR7 ;  /* 0x0000000700037e21 */ /* 0x001fca0008000000 */
[----:B------:R-:W-:Y:S01]  /*02d0*/  STG.E desc[UR4][R4.64], R3 ;  /* 0x0000000304007986 */ /* 0x000fe2000c101904 */
[----:B------:R-:W-:Y:S05]  /*02e0*/  EXIT ;  /* 0x000000000000794d */ /* 0x000fea0003800000 */
        .weak           $__internal_0_$__cuda_sm3x_div_rn_noftz_f32_slowpath
        .type           $__internal_0_$__cuda_sm3x_div_rn_noftz_f32_slowpath,@function
        .size           $__internal_0_$__cuda_sm3x_div_rn_noftz_f32_slowpath,(.L_x_111 - $__internal_0_$__cuda_sm3x_div_rn_noftz_f32_slowpath)
$__internal_0_$__cuda_sm3x_div_rn_noftz_f32_slowpath:
[----:B------:R-:W0:Y:S01]  /*02f0*/  LDC R0, c[0x0][0x3a8] ;  /* 0x0000ea00ff007b82 */ /* 0x000e220000000800 */
[--C-:B------:R-:W-:Y:S01]  /*0300*/  SHF.R.U32.HI R8, RZ, 0x17, R3.reuse ;  /* 0x00000017ff087819 */ /* 0x100fe20000011603 */
[----:B------:R-:W1:Y:S01]  /*0310*/  LDCU UR6, c[0x0][0x3a8] ;  /* 0x00007500ff0677ac */ /* 0x000e620008000800 */
[----:B------:R-:W-:Y:S01]  /*0320*/  BSSY.RECONVERGENT B1, `(.L_x_4) ;  /* 0x0000064000017945 */ /* 0x000fe20003800200 */
[----:B------:R-:W-:Y:S02]  /*0330*/  IMAD.MOV.U32 R11, RZ, RZ, R3 ;  /* 0x000000ffff0b7224 */ /* 0x000fe400078e0003 */
[----:B-1----:R-:W-:Y:S01]  /*0340*/  IMAD.U32 R12, RZ, RZ, UR6 ;  /* 0x00000006ff0c7e24 */ /* 0x002fe2000f8e00ff */
[----:B0-----:R-:W-:-:S04]  /*0350*/  SHF.R.U32.HI R9, RZ, 0x17, R0 ;  /* 0x00000017ff097819 */ /* 0x001fc80000011600 */
[----:B------:R-:W-:Y:S02]  /*0360*/  LOP3.LUT R10, R9, 0xff, RZ, 0xc0, !PT ;  /* 0x000000ff090a7812 */ /* 0x000fe400078ec0ff */
[----:B------:R-:W-:-:S03]  /*0370*/  LOP3.LUT R9, R8, 0xff, RZ, 0xc0, !PT ;  /* 0x000000ff08097812 */ /* 0x000fc600078ec0ff */
[----:B------:R-:W-:Y:S02]  /*0380*/  VIADD R14, R10, 0xffffffff ;  /* 0xffffffff0a0e7836 */ /* 0x000fe40000000000 */
[----:B------:R-:W-:-:S03]  /*0390*/  VIADD R13, R9, 0xffffffff ;  /* 0xffffffff090d7836 */ /* 0x000fc60000000000 */
[----:B------:R-:W-:-:S04]  /*03a0*/  ISETP.GT.U32.AND P0, PT, R14, 0xfd, PT ;  /* 0x000000fd0e00780c */ /* 0x000fc80003f04070 */
[----:B------:R-:W-:-:S13]  /*03b0*/  ISETP.GT.U32.OR P0, PT, R13, 0xfd, P0 ;  /* 0x000000fd0d00780c */ /* 0x000fda0000704470 */
[----:B------:R-:W-:Y:S01]  /*03c0*/  @!P0 IMAD.MOV.U32 R8, RZ, RZ, RZ ;  /* 0x000000ffff088224 */ /* 0x000fe200078e00ff */
[----:B------:R-:W-:Y:S06]  /*03d0*/  @!P0 BRA `(.L_x_5) ;  /* 0x00000000005c8947 */ /* 0x000fec0003800000 */
[----:B------:R-:W-:Y:S02]  /*03e0*/  FSETP.GTU.FTZ.AND P1, PT, |R0|, +INF , PT ;  /* 0x7f8000000000780b */ /* 0x000fe40003f3c200 */
[----:B------:R-:W-:-:S04]  /*03f0*/  FSETP.GTU.FTZ.AND P0, PT, |R3|, +INF , PT ;  /* 0x7f8000000300780b */ /* 0x000fc80003f1c200 */
[----:B------:R-:W-:-:S13]  /*0400*/  PLOP3.LUT P0, PT, P0, P1, PT, 0xf8, 0x8f ;  /* 0x00000000008f781c */ /* 0x000fda0000703f70 */
[----:B------:R-:W-:Y:S05]  /*0410*/  @P0 BRA `(.L_x_6) ;  /* 0x00000004004c0947 */ /* 0x000fea0003800000 */
[----:B------:R-:W-:-:S13]  /*0420*/  LOP3.LUT P0, RZ, R12, 0x7fffffff, R11, 0xc8, !PT ;  /* 0x7fffffff0cff7812 */ /* 0x000fda000780c80b */
[----:B------:R-:W-:Y:S05]  /*0430*/  @!P0 BRA `(.L_x_7) ;  /* 0x00000004003c8947 */ /* 0x000fea0003800000 */
[C---:B------:R-:W-:Y:S02]  /*0440*/  FSETP.NEU.FTZ.AND P2, PT, |R3|.reuse, +INF , PT ;  /* 0x7f8000000300780b */ /* 0x040fe40003f5d200 */
[----:B------:R-:W-:Y:S02]  /*0450*/  FSETP.NEU.FTZ.AND P1, PT, |R0|, +INF , PT ;  /* 0x7f8000000000780b */ /* 0x000fe40003f3d200 */
[----:B------:R-:W-:-:S11]  /*0460*/  FSETP.NEU.FTZ.AND P0, PT, |R3|, +INF , PT ;  /* 0x7f8000000300780b */ /* 0x000fd60003f1d200 */
[----:B------:R-:W-:Y:S05]  /*0470*/  @!P1 BRA !P2, `(.L_x_7) ;  /* 0x00000004002c9947 */ /* 0x000fea0005000000 */
[----:B------:R-:W-:-:S04]  /*0480*/  LOP3.LUT P2, RZ, R11, 0x7fffffff, RZ, 0xc0, !PT ;  /* 0x7fffffff0bff7812 */ /* 0x000fc8000784c0ff */
[----:B------:R-:W-:-:S13]  /*0490*/  PLOP3.LUT P1, PT, P1, P2, PT, 0x2f, 0xf2 ;  /* 0x0000000000f2781c */ /* 0x000fda0000f24577 */
[----:B------:R-:W-:Y:S05]  /*04a0*/  @P1 BRA `(.L_x_8) ;  /* 0x0000000400181947 */ /* 0x000fea0003800000 */
[----:B------:R-:W-:-:S04]  /*04b0*/  LOP3.LUT P1, RZ, R12, 0x7fffffff, RZ, 0xc0, !PT ;  /* 0x7fffffff0cff7812 */ /* 0x000fc8000782c0ff */
[----:B------:R-:W-:-:S13]  /*04c0*/  PLOP3.LUT P0, PT, P0, P1, PT, 0x2f, 0xf2 ;  /* 0x0000000000f2781c */ /* 0x000fda0000702577 */
[----:B------:R-:W-:Y:S05]  /*04d0*/  @P0 BRA `(.L_x_9) ;  /* 0x0000000400000947 */ /* 0x000fea0003800000 */
[----:B------:R-:W-:Y:S02]  /*04e0*/  ISETP.GE.AND P0, PT, R13, RZ, PT ;  /* 0x000000ff0d00720c */ /* 0x000fe40003f06270 */
[----:B------:R-:W-:-:S11]  /*04f0*/  ISETP.GE.AND P1, PT, R14, RZ, PT ;  /* 0x000000ff0e00720c */ /* 0x000fd60003f26270 */
[----:B------:R-:W-:Y:S02]  /*0500*/  @P0 IMAD.MOV.U32 R8, RZ, RZ, RZ ;  /* 0x000000ffff080224 */ /* 0x000fe400078e00ff */
[----:B------:R-:W-:Y:S01]  /*0510*/  @!P0 FFMA R11, R3, 1.84467440737095516160e+19, RZ ;  /* 0x5f800000030b8823 */ /* 0x000fe200000000ff */
[----:B------:R-:W-:Y:S02]  /*0520*/  @!P0 IMAD.MOV.U32 R8, RZ, RZ, -0x40 ;  /* 0xffffffc0ff088424 */ /* 0x000fe400078e00ff */
[----:B------:R-:W-:Y:S02]  /*0530*/  @!P1 FFMA R12, R0, 1.84467440737095516160e+19, RZ ;  /* 0x5f800000000c9823 */ /* 0x000fe400000000ff */
[----:B------:R-:W-:-:S07]  /*0540*/  @!P1 VIADD R8, R8, 0x40 ;  /* 0x0000004008089836 */ /* 0x000fce0000000000 */
.L_x_5:
[----:B------:R-:W-:Y:S01]  /*0550*/  LEA R3, R10, 0xc0800000, 0x17 ;  /* 0xc08000000a037811 */ /* 0x000fe200078eb8ff */
[----:B------:R-:W-:Y:S01]  /*0560*/  VIADD R9, R9, 0xffffff81 ;  /* 0xffffff8109097836 */ /* 0x000fe20000000000 */
[----:B------:R-:W-:Y:S03]  /*0570*/  BSSY.RECONVERGENT B2, `(.L_x_10) ;  /* 0x0000035000027945 */ /* 0x000fe60003800200 */
[----:B------:R-:W-:Y:S02]  /*0580*/  IMAD.IADD R3, R12, 0x1, -R3 ;  /* 0x000000010c037824 */ /* 0x000fe400078e0a03 */
[C---:B------:R-:W-:Y:S01]  /*0590*/  IMAD R0, R9.reuse, -0x800000, R11 ;  /* 0xff80000009007824 */ /* 0x040fe200078e020b */
[----:B------:R-:W-:Y:S01]  /*05a0*/  IADD3 R9, PT, PT, R9, 0x7f, -R10 ;  /* 0x0000007f09097810 */ /* 0x000fe20007ffe80a */
[----:B------:R-:W0:Y:S01]  /*05b0*/  MUFU.RCP R12, R3 ;  /* 0x00000003000c7308 */ /* 0x000e220000001000 */
[----:B------:R-:W-:-:S03]  /*05c0*/  FADD.FTZ R13, -R3, -RZ ;  /* 0x800000ff030d7221 */ /* 0x000fc60000010100 */
[----:B------:R-:W-:Y:S02]  /*05d0*/  IMAD.IADD R9, R9, 0x1, R8 ;  /* 0x0000000109097824 */ /* 0x000fe400078e0208 */
[----:B0-----:R-:W-:-:S04]  /*05e0*/  FFMA R15, R12, R13, 1 ;  /* 0x3f8000000c0f7423 */ /* 0x001fc8000000000d */
[----:B------:R-:W-:-:S04]  /*05f0*/  FFMA R14, R12, R15, R12 ;  /* 0x0000000f0c0e7223 */ /* 0x000fc8000000000c */
[----:B------:R-:W-:-:S04]  /*0600*/  FFMA R11, R0, R14, RZ ;  /* 0x0000000e000b7223 */ /* 0x000fc800000000ff */
[----:B------:R-:W-:-:S04]  /*0610*/  FFMA R12, R13, R11, R0 ;  /* 0x0000000b0d0c7223 */ /* 0x000fc80000000000 */
[----:B------:R-:W-:-:S04]  /*0620*/  FFMA R11, R14, R12, R11 ;  /* 0x0000000c0e0b7223 */ /* 0x000fc8000000000b */
[----:B------:R-:W-:-:S04]  /*0630*/  FFMA R12, R13, R11, R0 ;  /* 0x0000000b0d0c7223 */ /* 0x000fc80000000000 */
[----:B------:R-:W-:-:S05]  /*0640*/  FFMA R0, R14, R12, R11 ;  /* 0x0000000c0e007223 */ /* 0x000fca000000000b */
[----:B------:R-:W-:-:S04]  /*0650*/  SHF.R.U32.HI R3, RZ, 0x17, R0 ;  /* 0x00000017ff037819 */ /* 0x000fc80000011600 */
[----:B------:R-:W-:-:S05]  /*0660*/  LOP3.LUT R3, R3, 0xff, RZ, 0xc0, !PT ;  /* 0x000000ff03037812 */ /* 0x000fca00078ec0ff */
[----:B------:R-:W-:-:S04]  /*0670*/  IMAD.IADD R13, R3, 0x1, R9 ;  /* 0x00000001030d7824 */ /* 0x000fc800078e0209 */
[----:B------:R-:W-:-:S05]  /*0680*/  VIADD R3, R13, 0xffffffff ;  /* 0xffffffff0d037836 */ /* 0x000fca0000000000 */
[----:B------:R-:W-:-:S13]  /*0690*/  ISETP.GE.U32.AND P0, PT, R3, 0xfe, PT ;  /* 0x000000fe0300780c */ /* 0x000fda0003f06070 */
[----:B------:R-:W-:Y:S05]  /*06a0*/  @!P0 BRA `(.L_x_11) ;  /* 0x0000000000808947 */ /* 0x000fea0003800000 */
[----:B------:R-:W-:-:S13]  /*06b0*/  ISETP.GT.AND P0, PT, R13, 0xfe, PT ;  /* 0x000000fe0d00780c */ /* 0x000fda0003f04270 */
[----:B------:R-:W-:Y:S05]  /*06c0*/  @P0 BRA `(.L_x_12) ;  /* 0x00000000006c0947 */ /* 0x000fea0003800000 */
[----:B------:R-:W-:-:S13]  /*06d0*/  ISETP.GE.AND P0, PT, R13, 0x1, PT ;  /* 0x000000010d00780c */ /* 0x000fda0003f06270 */
[----:B------:R-:W-:Y:S05]  /*06e0*/  @P0 BRA `(.L_x_13) ;  /* 0x0000000000740947 */ /* 0x000fea0003800000 */
[----:B------:R-:W-:Y:S02]  /*06f0*/  ISETP.GE.AND P0, PT, R13, -0x18, PT ;  /* 0xffffffe80d00780c */ /* 0x000fe40003f06270 */
[----:B------:R-:W-:-:S11]  /*0700*/  LOP3.LUT R0, R0, 0x80000000, RZ, 0xc0, !PT ;  /* 0x8000000000007812 */ /* 0x000fd600078ec0ff */
[----:B------:R-:W-:Y:S05]  /*0710*/  @!P0 BRA `(.L_x_13) ;  /* 0x0000000000688947 */ /* 0x000fea0003800000 */
[CCC-:B------:R-:W-:Y:S01]  /*0720*/  FFMA.RZ R3, R14.reuse, R12.reuse, R11.reuse ;  /* 0x0000000c0e037223 */ /* 0x1c0fe2000000c00b */
[C---:B------:R-:W-:Y:S02]  /*0730*/  VIADD R10, R13.reuse, 0x20 ;  /* 0x000000200d0a7836 */ /* 0x040fe40000000000 */
[CCC-:B------:R-:W-:Y:S01]  /*0740*/  FFMA.RM R8, R14.reuse, R12.reuse, R11.reuse ;  /* 0x0000000c0e087223 */ /* 0x1c0fe2000000400b */
[----:B------:R-:W-:Y:S02]  /*0750*/  ISETP.NE.AND P2, PT, R13, RZ, PT ;  /* 0x000000ff0d00720c */ /* 0x000fe40003f45270 */
[----:B------:R-:W-:Y:S01]  /*0760*/  LOP3.LUT R9, R3, 0x7fffff, RZ, 0xc0, !PT ;  /* 0x007fffff03097812 */ /* 0x000fe200078ec0ff */
[----:B------:R-:W-:Y:S01]  /*0770*/  FFMA.RP R3, R14, R12, R11 ;  /* 0x0000000c0e037223 */ /* 0x000fe2000000800b */
[----:B------:R-:W-:Y:S01]  /*0780*/  IMAD.MOV R11, RZ, RZ, -R13 ;  /* 0x000000ffff0b7224 */ /* 0x000fe200078e0a0d */
[----:B------:R-:W-:Y:S02]  /*0790*/  ISETP.NE.AND P1, PT, R13, RZ, PT ;  /* 0x000000ff0d00720c */ /* 0x000fe40003f25270 */
[----:B------:R-:W-:-:S02]  /*07a0*/  LOP3.LUT R9, R9, 0x800000, RZ, 0xfc, !PT ;  /* 0x0080000009097812 */ /* 0x000fc400078efcff */
[----:B------:R-:W-:Y:S02]  /*07b0*/  FSETP.NEU.FTZ.AND P0, PT, R3, R8, PT ;  /* 0x000000080300720b */ /* 0x000fe40003f1d000 */
[----:B------:R-:W-:Y:S02]  /*07c0*/  SHF.L.U32 R10, R9, R10, RZ ;  /* 0x0000000a090a7219 */ /* 0x000fe400000006ff */
[----:B------:R-:W-:Y:S02]  /*07d0*/  SEL R8, R11, RZ, P2 ;  /* 0x000000ff0b087207 */ /* 0x000fe40001000000 */
[----:B------:R-:W-:Y:S02]  /*07e0*/  ISETP.NE.AND P1, PT, R10, RZ, P1 ;  /* 0x000000ff0a00720c */ /* 0x000fe40000f25270 */
[----:B------:R-:W-:Y:S02]  /*07f0*/  SHF.R.U32.HI R8, RZ, R8, R9 ;  /* 0x00000008ff087219 */ /* 0x000fe40000011609 */
[----:B------:R-:W-:-:S02]  /*0800*/  PLOP3.LUT P0, PT, P0, P1, PT, 0xf8, 0x8f ;  /* 0x00000000008f781c */ /* 0x000fc40000703f70 */
[----:B------:R-:W-:Y:S02]  /*0810*/  SHF.R.U32.HI R10, RZ, 0x1, R8 ;  /* 0x00000001ff0a7819 */ /* 0x000fe40000011608 */
[----:B------:R-:W-:-:S04]  /*0820*/  SEL R3, RZ, 0x1, !P0 ;  /* 0x00000001ff037807 */ /* 0x000fc80004000000 */
[----:B------:R-:W-:-:S04]  /*0830*/  LOP3.LUT R3, R3, 0x1, R10, 0xf8, !PT ;  /* 0x0000000103037812 */ /* 0x000fc800078ef80a */
[----:B------:R-:W-:-:S05]  /*0840*/  LOP3.LUT R3, R3, R8, RZ, 0xc0, !PT ;  /* 0x0000000803037212 */ /* 0x000fca00078ec0ff */
[----:B------:R-:W-:-:S05]  /*0850*/  IMAD.IADD R3, R10, 0x1, R3 ;  /* 0x000000010a037824 */ /* 0x000fca00078e0203 */
[----:B------:R-:W-:Y:S01]  /*0860*/  LOP3.LUT R0, R3, R0, RZ, 0xfc, !PT ;  /* 0x0000000003007212 */ /* 0x000fe200078efcff */
[----:B------:R-:W-:Y:S06]  /*0870*/  BRA `(.L_x_13) ;  /* 0x0000000000107947 */ /* 0x000fec0003800000 */
.L_x_12:
[----:B------:R-:W-:-:S04]  /*0880*/  LOP3.LUT R0, R0, 0x80000000, RZ, 0xc0, !PT ;  /* 0x8000000000007812 */ /* 0x000fc800078ec0ff */
[----:B------:R-:W-:Y:S01]  /*0890*/  LOP3.LUT R0, R0, 0x7f800000, RZ, 0xfc, !PT ;  /* 0x7f80000000007812 */ /* 0x000fe200078efcff */
[----:B------:R-:W-:Y:S06]  /*08a0*/  BRA `(.L_x_13) ;  /* 0x0000000000047947 */ /* 0x000fec0003800000 */
.L_x_11:
[----:B------:R-:W-:-:S07]  /*08b0*/  IMAD R0, R9, 0x800000, R0 ;  /* 0x0080000009007824 */ /* 0x000fce00078e0200 */
.L_x_13:
[----:B------:R-:W-:Y:S05]  /*08c0*/  BSYNC.RECONVERGENT B2 ;  /* 0x0000000000027941 */ /* 0x000fea0003800200 */
.L_x_10:
[----:B------:R-:W-:Y:S05]  /*08d0*/  BRA `(.L_x_14) ;  /* 0x0000000000207947 */ /* 0x000fea0003800000 */
.L_x_9:
[----:B------:R-:W-:-:S04]  /*08e0*/  LOP3.LUT R0, R12, 0x80000000, R11, 0x48, !PT ;  /* 0x800000000c007812 */ /* 0x000fc800078e480b */
[----:B------:R-:W-:Y:S01]  /*08f0*/  LOP3.LUT R0, R0, 0x7f800000, RZ, 0xfc, !PT ;  /* 0x7f80000000007812 */ /* 0x000fe200078efcff */
[----:B------:R-:W-:Y:S06]  /*0900*/  BRA `(.L_x_14) ;  /* 0x0000000000147947 */ /* 0x000fec0003800000 */
.L_x_8:
[----:B------:R-:W-:Y:S01]  /*0910*/  LOP3.LUT R0, R12, 0x80000000, R11, 0x48, !PT ;  /* 0x800000000c007812 */ /* 0x000fe200078e480b */
[----:B------:R-:W-:Y:S06]  /*0920*/  BRA `(.L_x_14) ;  /* 0x00000000000c7947 */ /* 0x000fec0003800000 */
.L_x_7:
[----:B------:R-:W0:Y:S01]  /*0930*/  MUFU.RSQ R0, -QNAN ;  /* 0xffc0000000007908 */ /* 0x000e220000001400 */
[----:B------:R-:W-:Y:S05]  /*0940*/  BRA `(.L_x_14) ;  /* 0x0000000000047947 */ /* 0x000fea0003800000 */
.L_x_6:
[----:B------:R-:W-:-:S07]  /*0950*/  FADD.FTZ R0, R3, R0 ;  /* 0x0000000003007221 */ /* 0x000fce0000010000 */
.L_x_14:
[----:B------:R-:W-:Y:S05]  /*0960*/  BSYNC.RECONVERGENT B1 ;  /* 0x0000000000017941 */ /* 0x000fea0003800200 */
.L_x_4:
[----:B------:R-:W-:-:S04]  /*0970*/  IMAD.MOV.U32 R3, RZ, RZ, 0x0 ;  /* 0x00000000ff037424 */ /* 0x000fc800078e00ff */
[----:B0-----:R-:W-:Y:S05]  /*0980*/  RET.REL.NODEC R2 `(l1l2regularizationfloat) ;  /* 0xfffffff4029c7950 */ /* 0x001fea0003c3ffff */
.L_x_15:
        /* <DEDUP_REMOVED lines=15> */
.L_x_111:


//--------------------- .text.l2regularizationfloat --------------------------
	.section	.text.l2regularizationfloat,"ax",@progbits
	.align	128
        .global         l2regularizationfloat
        .type           l2regularizationfloat,@function
        .size           l2regularizationfloat,(.L_x_112 - l2regularizationfloat)
        .other          l2regularizationfloat,@"STO_CUDA_ENTRY STV_DEFAULT"
l2regularizationfloat:
.text.l2regularizationfloat:
        /* <DEDUP_REMOVED lines=11> */
[----:B------:R-:W3:Y:S08]  /*00b0*/  LDC.64 R6, c[0x0][0x388] ;  /* 0x0000e200ff067b82 */ /* 0x000ef00000000a00 */
[----:B------:R-:W4:Y:S01]  /*00c0*/  LDC.64 R2, c[0x0][0x3a0] ;  /* 0x0000e800ff027b82 */ /* 0x000f220000000a00 */
[----:B0-----:R-:W-:-:S07]  /*00d0*/  IMAD.WIDE R4, R9, 0x4, R4 ;  /* 0x0000000409047825 */ /* 0x001fce00078e0204 */
[----:B------:R-:W0:Y:S01]  /*00e0*/  LDC R13, c[0x0][0x3a8] ;  /* 0x0000ea00ff0d7b82 */ /* 0x000e220000000800 */
[----:B-1----:R-:W5:Y:S01]  /*00f0*/  LDG.E R0, desc[UR4][R4.64] ;  /* 0x0000000404007981 */ /* 0x002f62000c1e1900 */
[----:B---3--:R-:W-:-:S04]  /*0100*/  IMAD.WIDE R6, R9, 0x4, R6 ;  /* 0x0000000409067825 */ /* 0x008fc800078e0206 */
[----:B-----5:R-:W-:-:S04]  /*0110*/  FMUL R0, R0, R0 ;  /* 0x0000000000007220 */ /* 0x020fc80000400000 */
[----:B--2---:R-:W-:-:S05]  /*0120*/  FMUL.D2 R11, R0, UR6 ;  /* 0x00000006000b7c20 */ /* 0x004fca0008300000 */
[----:B----4-:R1:W-:Y:S04]  /*0130*/  REDG.E.ADD.F32.FTZ.RN.STRONG.GPU desc[UR4][R2.64], R11 ;  /* 0x0000000b020079a6 */ /* 0x0103e8000c12f304 */
[----:B------:R-:W2:Y:S01]  /*0140*/  LDG.E R0, desc[UR4][R6.64] ;  /* 0x0000000406007981 */ /* 0x000ea2000c1e1900 */
[----:B0-----:R-:W0:Y:S01]  /*0150*/  MUFU.RCP R8, R13 ;  /* 0x0000000d00087308 */ /* 0x001e220000001000 */
[----:B------:R-:W-:Y:S01]  /*0160*/  BSSY.RECONVERGENT B0, `(.L_x_16) ;  /* 0x000000b000007945 */ /* 0x000fe20003800200 */
[----:B0-----:R-:W-:-:S04]  /*0170*/  FFMA R9, R8, -R13, 1 ;  /* 0x3f80000008097423 */ /* 0x001fc8000000080d */
[----:B------:R-:W-:Y:S02]  /*0180*/  FFMA R9, R8, R9, R8 ;  /* 0x0000000908097223 */ /* 0x000fe40000000008 */
[----:B--2---:R-:W0:Y:S02]  /*0190*/  FCHK P0, R0, R13 ;  /* 0x0000000d00007302 */ /* 0x004e240000000000 */
[----:B------:R-:W-:-:S04]  /*01a0*/  FFMA R8, R0, R9, RZ ;  /* 0x0000000900087223 */ /* 0x000fc800000000ff */
[----:B------:R-:W-:-:S04]  /*01b0*/  FFMA R10, R8, -R13, R0 ;  /* 0x8000000d080a7223 */ /* 0x000fc80000000000 */
[----:B------:R-:W-:Y:S01]  /*01c0*/  FFMA R8, R9, R10, R8 ;  /* 0x0000000a09087223 */ /* 0x000fe20000000008 */
[----:B01----:R-:W-:Y:S06]  /*01d0*/  @!P0 BRA `(.L_x_17) ;  /* 0x00000000000c8947 */ /* 0x003fec0003800000 */
[----:B------:R-:W-:-:S07]  /*01e0*/  MOV R2, 0x200 ;  /* 0x0000020000027802 */ /* 0x000fce0000000f00 */
[----:B------:R-:W-:Y:S05]  /*01f0*/  CALL.REL.NOINC `($__internal_1_$__cuda_sm3x_div_rn_noftz_f32_slowpath) ;  /* 0x00000000001c7944 */ /* 0x000fea0003c00000 */
[----:B------:R-:W-:-:S07]  /*0200*/  IMAD.MOV.U32 R8, RZ, RZ, R0 ;  /* 0x000000ffff087224 */ /* 0x000fce00078e0000 */
.L_x_17:
[----:B------:R-:W-:Y:S05]  /*0210*/  BSYNC.RECONVERGENT B0 ;  /* 0x0000000000007941 */ /* 0x000fea0003800200 */
.L_x_16:
[----:B------:R-:W2:Y:S01]  /*0220*/  LDG.E R5, desc[UR4][R4.64] ;  /* 0x0000000404057981 */ /* 0x000ea2000c1e1900 */
[----:B------:R-:W2:Y:S02]  /*0230*/  LDCU UR6, c[0x0][0x3b0] ;  /* 0x00007600ff0677ac */ /* 0x000ea40008000800 */
[----:B--2---:R-:W-:-:S05]  /*0240*/  FFMA R3, R5, UR6, R8 ;  /* 0x0000000605037c23 */ /* 0x004fca0008000008 */
[----:B------:R-:W-:Y:S01]  /*0250*/  STG.E desc[UR4][R6.64], R3 ;  /* 0x0000000306007986 */ /* 0x000fe2000c101904 */
[----:B------:R-:W-:Y:S05]  /*0260*/  EXIT ;  /* 0x000000000000794d */ /* 0x000fea0003800000 */
        .weak           $__internal_1_$__cuda_sm3x_div_rn_noftz_f32_slowpath
        .type           $__internal_1_$__cuda_sm3x_div_rn_noftz_f32_slowpath,@function
        .size           $__internal_1_$__cuda_sm3x_div_rn_noftz_f32_slowpath,(.L_x_112 - $__internal_1_$__cuda_sm3x_div_rn_noftz_f32_slowpath)
$__internal_1_$__cuda_sm3x_div_rn_noftz_f32_slowpath:
        /* <DEDUP_REMOVED lines=38> */
.L_x_19:
        /* <DEDUP_REMOVED lines=51> */
.L_x_26:
[----:B------:R-:W-:-:S04]  /*0800*/  LOP3.LUT R0, R0, 0x80000000, RZ, 0xc0, !PT ;  /* 0x8000000000007812 */ /* 0x000fc800078ec0ff */
[----:B------:R-:W-:Y:S01]  /*0810*/  LOP3.LUT R0, R0, 0x7f800000, RZ, 0xfc, !PT ;  /* 0x7f80000000007812 */ /* 0x000fe200078efcff */
[----:B------:R-:W-:Y:S06]  /*0820*/  BRA `(.L_x_27) ;  /* 0x0000000000047947 */ /* 0x000fec0003800000 */
.L_x_25:
[----:B------:R-:W-:-:S07]  /*0830*/  IMAD R0, R9, 0x800000, R0 ;  /* 0x0080000009007824 */ /* 0x000fce00078e0200 */
.L_x_27:
[----:B------:R-:W-:Y:S05]  /*0840*/  BSYNC.RECONVERGENT B2 ;  /* 0x0000000000027941 */ /* 0x000fea0003800200 */
.L_x_24:
[----:B------:R-:W-:Y:S05]  /*0850*/  BRA `(.L_x_28) ;  /* 0x0000000000207947 */ /* 0x000fea0003800000 */
.L_x_23:
[----:B------:R-:W-:-:S04]  /*0860*/  LOP3.LUT R0, R12, 0x80000000, R11, 0x48, !PT ;  /* 0x800000000c007812 */ /* 0x000fc800078e480b */
[----:B------:R-:W-:Y:S01]  /*0870*/  LOP3.LUT R0, R0, 0x7f800000, RZ, 0xfc, !PT ;  /* 0x7f80000000007812 */ /* 0x000fe200078efcff */
[----:B------:R-:W-:Y:S06]  /*0880*/  BRA `(.L_x_28) ;  /* 0x0000000000147947 */ /* 0x000fec0003800000 */
.L_x_22:
[----:B------:R-:W-:Y:S01]  /*0890*/  LOP3.LUT R0, R12, 0x80000000, R11, 0x48, !PT ;  /* 0x800000000c007812 */ /* 0x000fe200078e480b */
[----:B------:R-:W-:Y:S06]  /*08a0*/  BRA `(.L_x_28) ;  /* 0x00000000000c7947 */ /* 0x000fec0003800000 */
.L_x_21:
[----:B------:R-:W0:Y:S01]  /*08b0*/  MUFU.RSQ R0, -QNAN ;  /* 0xffc0000000007908 */ /* 0x000e220000001400 */
[----:B------:R-:W-:Y:S05]  /*08c0*/  BRA `(.L_x_28) ;  /* 0x0000000000047947 */ /* 0x000fea0003800000 */
.L_x_20:
[----:B------:R-:W-:-:S07]  /*08d0*/  FADD.FTZ R0, R0, R3 ;  /* 0x0000000300007221 */ /* 0x000fce0000010000 */
.L_x_28:
[----:B------:R-:W-:Y:S05]  /*08e0*/  BSYNC.RECONVERGENT B1 ;  /* 0x0000000000017941 */ /* 0x000fea0003800200 */
.L_x_18:
[----:B------:R-:W-:-:S04]  /*08f0*/  IMAD.MOV.U32 R3, RZ, RZ, 0x0 ;  /* 0x00000000ff037424 */ /* 0x000fc800078e00ff */
[----:B0-----:R-:W-:Y:S05]  /*0900*/  RET.REL.NODEC R2 `(l2regularizationfloat) ;  /* 0xfffffff402bc7950 */ /* 0x001fea0003c3ffff */
.L_x_29:
        /* <DEDUP_REMOVED lines=15> */
.L_x_112:


//--------------------- .text.l1regularizationfloat --------------------------
	.section	.text.l1regularizationfloat,"ax",@progbits
	.align	128
        .global         l1regularizationfloat
        .type           l1regularizationfloat,@function
        .size           l1regularizationfloat,(.L_x_113 - l1regularizationfloat)
        .other          l1regularizationfloat,@"STO_CUDA_ENTRY STV_DEFAULT"
l1regularizationfloat:
.text.l1regularizationfloat:
        /* <DEDUP_REMOVED lines=14> */
[----:B--2---:R-:W-:-:S06]  /*00e0*/  IMAD.WIDE R6, R3, 0x4, R6 ;  /* 0x0000000403067825 */ /* 0x004fcc00078e0206 */
[----:B------:R-:W2:Y:S01]  /*00f0*/  LDG.E R7, desc[UR4][R6.64] ;  /* 0x0000000406077981 */ /* 0x000ea2000c1e1900 */
[----:B------:R-:W0:Y:S01]  /*0100*/  LDC.64 R8, c[0x0][0x398] ;  /* 0x0000e600ff087b82 */ /* 0x000e220000000a00 */
[----:B----4-:R-:W-:-:S04]  /*0110*/  FSETP.GEU.AND P0, PT, R0, RZ, PT ;  /* 0x000000ff0000720b */ /* 0x010fc80003f0e000 */
[----:B---3--:R-:W-:-:S05]  /*0120*/  FSEL R2, -R11, R11, !P0 ;  /* 0x0000000b0b027208 */ /* 0x008fca0004000100 */
[----:B--2---:R-:W-:-:S05]  /*0130*/  FMUL R11, R2, R7 ;  /* 0x00000007020b7220 */ /* 0x004fca0000400000 */
[----:B0-----:R0:W-:Y:S04]  /*0140*/  REDG.E.ADD.F32.FTZ.RN.STRONG.GPU desc[UR4][R8.64], R11 ;  /* 0x0000000b080079a6 */ /* 0x0011e8000c12f304 */
[----:B------:R-:W2:Y:S01]  /*0150*/  LDG.E R3, desc[UR4][R4.64] ;  /* 0x0000000404037981 */ /* 0x000ea2000c1e1900 */
[----:B------:R-:W1:Y:S01]  /*0160*/  MUFU.RCP R13, R10 ;  /* 0x0000000a000d7308 */ /* 0x000e620000001000 */
[----:B------:R-:W-:Y:S01]  /*0170*/  BSSY.RECONVERGENT B0, `(.L_x_30) ;  /* 0x000000b000007945 */ /* 0x000fe20003800200 */
[----:B-1----:R-:W-:-:S04]  /*0180*/  FFMA R0, R13, -R10, 1 ;  /* 0x3f8000000d007423 */ /* 0x002fc8000000080a */
[----:B------:R-:W-:Y:S02]  /*0190*/  FFMA R0, R13, R0, R13 ;  /* 0x000000000d007223 */ /* 0x000fe4000000000d */
[----:B--2---:R-:W1:Y:S02]  /*01a0*/  FCHK P0, R3, R10 ;  /* 0x0000000a03007302 */ /* 0x004e640000000000 */
[----:B------:R-:W-:-:S04]  /*01b0*/  FFMA R7, R3, R0, RZ ;  /* 0x0000000003077223 */ /* 0x000fc800000000ff */
[----:B------:R-:W-:-:S04]  /*01c0*/  FFMA R6, R7, -R10, R3 ;  /* 0x8000000a07067223 */ /* 0x000fc80000000003 */
[----:B------:R-:W-:Y:S01]  /*01d0*/  FFMA R7, R0, R6, R7 ;  /* 0x0000000600077223 */ /* 0x000fe20000000007 */
[----:B01----:R-:W-:Y:S06]  /*01e0*/  @!P0 BRA `(.L_x_31) ;  /* 0x00000000000c8947 */ /* 0x003fec0003800000 */
[----:B------:R-:W-:-:S07]  /*01f0*/  MOV R6, 0x210 ;  /* 0x0000021000067802 */ /* 0x000fce0000000f00 */
[----:B------:R-:W-:Y:S05]  /*0200*/  CALL.REL.NOINC `($__internal_2_$__cuda_sm3x_div_rn_noftz_f32_slowpath) ;  /* 0x0000000000147944 */ /* 0x000fea0003c00000 */
[----:B------:R-:W-:-:S07]  /*0210*/  IMAD.MOV.U32 R7, RZ, RZ, R0 ;  /* 0x000000ffff077224 */ /* 0x000fce00078e0000 */
.L_x_31:
[----:B------:R-:W-:Y:S05]  /*0220*/  BSYNC.RECONVERGENT B0 ;  /* 0x0000000000007941 */ /* 0x000fea0003800200 */
.L_x_30:
[----:B------:R-:W-:-:S05]  /*0230*/  FADD R7, R2, R7 ;  /* 0x0000000702077221 */ /* 0x000fca0000000000 */
[----:B------:R-:W-:Y:S01]  /*0240*/  STG.E desc[UR4][R4.64], R7 ;  /* 0x0000000704007986 */ /* 0x000fe2000c101904 */
[----:B------:R-:W-:Y:S05]  /*0250*/  EXIT ;  /* 0x000000000000794d */ /* 0x000fea0003800000 */
        .weak           $__internal_2_$__cuda_sm3x_div_rn_noftz_f32_slowpath
        .type           $__internal_2_$__cuda_sm3x_div_rn_noftz_f32_slowpath,@function
        .size           $__internal_2_$__cuda_sm3x_div_rn_noftz_f32_slowpath,(.L_x_113 - $__internal_2_$__cuda_sm3x_div_rn_noftz_f32_slowpath)
$__internal_2_$__cuda_sm3x_div_rn_noftz_f32_slowpath:
[----:B------:R-:W0:Y:S01]  /*0260*/  LDC R0, c[0x0][0x3a8] ;  /* 0x0000ea00ff007b82 */ /* 0x000e220000000800 */
[--C-:B------:R-:W-:Y:S01]  /*0270*/  SHF.R.U32.HI R7, RZ, 0x17, R3.reuse ;  /* 0x00000017ff077819 */ /* 0x100fe20000011603 */
[----:B------:R-:W1:Y:S01]  /*0280*/  LDCU UR6, c[0x0][0x3a8] ;  /* 0x00007500ff0677ac */ /* 0x000e620008000800 */
[----:B------:R-:W-:Y:S01]  /*0290*/  BSSY.RECONVERGENT B1, `(.L_x_32) ;  /* 0x0000064000017945 */ /* 0x000fe20003800200 */
[----:B------:R-:W-:Y:S01]  /*02a0*/  IMAD.MOV.U32 R9, RZ, RZ, R3 ;  /* 0x000000ffff097224 */ /* 0x000fe200078e0003 */
[----:B------:R-:W-:-:S05]  /*02b0*/  LOP3.LUT R7, R7, 0xff, RZ, 0xc0, !PT ;  /* 0x000000ff07077812 */ /* 0x000fca00078ec0ff */
[----:B------:R-:W-:Y:S02]  /*02c0*/  VIADD R12, R7, 0xffffffff ;  /* 0xffffffff070c7836 */ /* 0x000fe40000000000 */
[----:B-1----:R-:W-:Y:S01]  /*02d0*/  IMAD.U32 R10, RZ, RZ, UR6 ;  /* 0x00000006ff0a7e24 */ /* 0x002fe2000f8e00ff */
[----:B0-----:R-:W-:-:S04]  /*02e0*/  SHF.R.U32.HI R8, RZ, 0x17, R0 ;  /* 0x00000017ff087819 */ /* 0x001fc80000011600 */
[----:B------:R-:W-:-:S05]  /*02f0*/  LOP3.LUT R8, R8, 0xff, RZ, 0xc0, !PT ;  /* 0x000000ff08087812 */ /* 0x000fca00078ec0ff */
[----:B------:R-:W-:-:S05]  /*0300*/  VIADD R13, R8, 0xffffffff ;  /* 0xffffffff080d7836 */ /* 0x000fca0000000000 */
        /* <DEDUP_REMOVED lines=27> */
.L_x_33:
[----:B------:R-:W-:Y:S01]  /*04c0*/  LEA R3, R8, 0xc0800000, 0x17 ;  /* 0xc080000008037811 */ /* 0x000fe200078eb8ff */
[----:B------:R-:W-:Y:S01]  /*04d0*/  VIADD R7, R7, 0xffffff81 ;  /* 0xffffff8107077836 */ /* 0x000fe20000000000 */
[----:B------:R-:W-:Y:S03]  /*04e0*/  BSSY.RECONVERGENT B2, `(.L_x_38) ;  /* 0x0000035000027945 */ /* 0x000fe60003800200 */
[----:B------:R-:W-:Y:S01]  /*04f0*/  IMAD.IADD R3, R10, 0x1, -R3 ;  /* 0x000000010a037824 */ /* 0x000fe200078e0a03 */
[C---:B------:R-:W-:Y:S01]  /*0500*/  IADD3 R8, PT, PT, R7.reuse, 0x7f, -R8 ;  /* 0x0000007f07087810 */ /* 0x040fe20007ffe808 */
[----:B------:R-:W-:Y:S02]  /*0510*/  IMAD R0, R7, -0x800000, R9 ;  /* 0xff80000007007824 */ /* 0x000fe400078e0209 */
[----:B------:R-:W0:Y:S01]  /*0520*/  MUFU.RCP R10, R3 ;  /* 0x00000003000a7308 */ /* 0x000e220000001000 */
[----:B------:R-:W-:Y:S01]  /*0530*/  FADD.FTZ R13, -R3, -RZ ;  /* 0x800000ff030d7221 */ /* 0x000fe20000010100 */
[----:B------:R-:W-:-:S03]  /*0540*/  IMAD.IADD R8, R8, 0x1, R11 ;  /* 0x0000000108087824 */ /* 0x000fc600078e020b */
        /* <DEDUP_REMOVED lines=21> */
[CCC-:B------:R-:W-:Y:S01]  /*06a0*/  FFMA.RM R8, R12.reuse, R10.reuse, R9.reuse ;  /* 0x0000000a0c087223 */ /* 0x1c0fe20000004009 */
[C---:B------:R-:W-:Y:S02]  /*06b0*/  ISETP.NE.AND P2, PT, R11.reuse, RZ, PT ;  /* 0x000000ff0b00720c */ /* 0x040fe40003f45270 */
[----:B------:R-:W-:Y:S02]  /*06c0*/  ISETP.NE.AND P1, PT, R11, RZ, PT ;  /* 0x000000ff0b00720c */ /* 0x000fe40003f25270 */
[----:B------:R-:W-:Y:S01]  /*06d0*/  LOP3.LUT R7, R3, 0x7fffff, RZ, 0xc0, !PT ;  /* 0x007fffff03077812 */ /* 0x000fe200078ec0ff */
[----:B------:R-:W-:Y:S01]  /*06e0*/  FFMA.RP R3, R12, R10, R9 ;  /* 0x0000000a0c037223 */ /* 0x000fe20000008009 */
[----:B------:R-:W-:Y:S02]  /*06f0*/  VIADD R10, R11, 0x20 ;  /* 0x000000200b0a7836 */ /* 0x000fe40000000000 */
[----:B------:R-:W-:Y:S01]  /*0700*/  LOP3.LUT R7, R7, 0x800000, RZ, 0xfc, !PT ;  /* 0x0080000007077812 */ /* 0x000fe200078efcff */
[----:B------:R-:W-:Y:S01]  /*0710*/  IMAD.MOV R9, RZ, RZ, -R11 ;  /* 0x000000ffff097224 */ /* 0x000fe200078e0a0b */
[----:B------:R-:W-:-:S02]  /*0720*/  FSETP.NEU.FTZ.AND P0, PT, R3, R8, PT ;  /* 0x000000080300720b */ /* 0x000fc40003f1d000 */
[----:B------:R-:W-:Y:S02]  /*0730*/  SHF.L.U32 R10, R7, R10, RZ ;  /* 0x0000000a070a7219 */ /* 0x000fe400000006ff */
[----:B------:R-:W-:Y:S02]  /*0740*/  SEL R8, R9, RZ, P2 ;  /* 0x000000ff09087207 */ /* 0x000fe40001000000 */
[----:B------:R-:W-:Y:S02]  /*0750*/  ISETP.NE.AND P1, PT, R10, RZ, P1 ;  /* 0x000000ff0a00720c */ /* 0x000fe40000f25270 */
[----:B------:R-:W-:Y:S02]  /*0760*/  SHF.R.U32.HI R8, RZ, R8, R7 ;  /* 0x00000008ff087219 */ /* 0x000fe40000011607 */
[----:B------:R-:W-:Y:S02]  /*0770*/  PLOP3.LUT P0, PT, P0, P1, PT, 0xf8, 0x8f ;  /* 0x00000000008f781c */ /* 0x000fe40000703f70 */
[----:B------:R-:W-:-:S02]  /*0780*/  SHF.R.U32.HI R10, RZ, 0x1, R8 ;  /* 0x00000001ff0a7819 */ /* 0x000fc40000011608 */
[----:B------:R-:W-:-:S04]  /*0790*/  SEL R3, RZ, 0x1, !P0 ;  /* 0x00000001ff037807 */ /* 0x000fc80004000000 */
[----:B------:R-:W-:-:S04]  /*07a0*/  LOP3.LUT R3, R3, 0x1, R10, 0xf8, !PT ;  /* 0x0000000103037812 */ /* 0x000fc800078ef80a */
[----:B------:R-:W-:-:S05]  /*07b0*/  LOP3.LUT R3, R3, R8, RZ, 0xc0, !PT ;  /* 0x0000000803037212 */ /* 0x000fca00078ec0ff */
[----:B------:R-:W-:-:S05]  /*07c0*/  IMAD.IADD R3, R10, 0x1, R3 ;  /* 0x000000010a037824 */ /* 0x000fca00078e0203 */
[----:B------:R-:W-:Y:S01]  /*07d0*/  LOP3.LUT R0, R3, R0, RZ, 0xfc, !PT ;  /* 0x0000000003007212 */ /* 0x000fe200078efcff */
[----:B------:R-:W-:Y:S06]  /*07e0*/  BRA `(.L_x_41) ;  /* 0x0000000000107947 */ /* 0x000fec0003800000 */
.L_x_40:
[----:B------:R-:W-:-:S04]  /*07f0*/  LOP3.LUT R0, R0, 0x80000000, RZ, 0xc0, !PT ;  /* 0x8000000000007812 */ /* 0x000fc800078ec0ff */
[----:B------:R-:W-:Y:S01]  /*0800*/  LOP3.LUT R0, R0, 0x7f800000, RZ, 0xfc, !PT ;  /* 0x7f80000000007812 */ /* 0x000fe200078efcff */
[----:B------:R-:W-:Y:S06]  /*0810*/  BRA `(.L_x_41) ;  /* 0x0000000000047947 */ /* 0x000fec0003800000 */
.L_x_39:
[----:B------:R-:W-:-:S07]  /*0820*/  IMAD R0, R8, 0x800000, R0 ;  /* 0x0080000008007824 */ /* 0x000fce00078e0200 */
.L_x_41:
[----:B------:R-:W-:Y:S05]  /*0830*/  BSYNC.RECONVERGENT B2 ;  /* 0x0000000000027941 */ /* 0x000fea0003800200 */
.L_x_38:
[----:B------:R-:W-:Y:S05]  /*0840*/  BRA `(.L_x_42) ;  /* 0x0000000000207947 */ /* 0x000fea0003800000 */
.L_x_37:
[----:B------:R-:W-:-:S04]  /*0850*/  LOP3.LUT R0, R10, 0x80000000, R9, 0x48, !PT ;  /* 0x800000000a007812 */ /* 0x000fc800078e4809 */
[----:B------:R-:W-:Y:S01]  /*0860*/  LOP3.LUT R0, R0, 0x7f800000, RZ, 0xfc, !PT ;  /* 0x7f80000000007812 */ /* 0x000fe200078efcff */
[----:B------:R-:W-:Y:S06]  /*0870*/  BRA `(.L_x_42) ;  /* 0x0000000000147947 */ /* 0x000fec0003800000 */
.L_x_36:
[----:B------:R-:W-:Y:S01]  /*0880*/  LOP3.LUT R0, R10, 0x80000000, R9, 0x48, !PT ;  /* 0x800000000a007812 */ /* 0x000fe200078e4809 */
[----:B------:R-:W-:Y:S06]  /*0890*/  BRA `(.L_x_42) ;  /* 0x00000000000c7947 */ /* 0x000fec0003800000 */
.L_x_35:
[----:B------:R-:W0:Y:S01]  /*08a0*/  MUFU.RSQ R0, -QNAN ;  /* 0xffc0000000007908 */ /* 0x000e220000001400 */
[----:B------:R-:W-:Y:S05]  /*08b0*/  BRA `(.L_x_42) ;  /* 0x0000000000047947 */ /* 0x000fea0003800000 */
.L_x_34:
[----:B------:R-:W-:-:S07]  /*08c0*/  FADD.FTZ R0, R3, R0 ;  /* 0x0000000003007221 */ /* 0x000fce0000010000 */
.L_x_42:
[----:B------:R-:W-:Y:S05]  /*08d0*/  BSYNC.RECONVERGENT B1 ;  /* 0x0000000000017941 */ /* 0x000fea0003800200 */
.L_x_32:
[----:B------:R-:W-:-:S04]  /*08e0*/  IMAD.MOV.U32 R7, RZ, RZ, 0x0 ;  /* 0x00000000ff077424 */ /* 0x000fc800078e00ff */
[----:B0-----:R-:W-:Y:S05]  /*08f0*/  RET.REL.NODEC R6 `(l1regularizationfloat) ;  /* 0xfffffff406c07950 */ /* 0x001fea0003c3ffff */
.L_x_43:
        /* <DEDUP_REMOVED lines=16> */
.L_x_113:


//--------------------- .text.adadeltafloat       --------------------------
	.section	.text.adadeltafloat,"ax",@progbits
	.align	128
        .global         adadeltafloat
        .type           adadeltafloat,@function
        .size           adadeltafloat,(.L_x_115 - adadeltafloat)
        .other          adadeltafloat,@"STO_CUDA_ENTRY STV_DEFAULT"
adadeltafloat:
.text.adadeltafloat:
        /* <DEDUP_REMOVED lines=14> */
[----:B---3--:R-:W-:-:S05]  /*00e0*/  IMAD.WIDE R4, R6, 0x4, R4 ;  /* 0x0000000406047825 */ /* 0x008fca00078e0204 */
[----:B------:R-:W4:Y:S02]  /*00f0*/  LDG.E R7, desc[UR4][R4.64] ;  /* 0x0000000404077981 */ /* 0x000f24000c1e1900 */
[----:B----4-:R-:W-:-:S05]  /*0100*/  FFMA R7, R7, R7, R0 ;  /* 0x0000000707077223 */ /* 0x010fca0000000000 */
[----:B------:R0:W-:Y:S04]  /*0110*/  STG.E desc[UR4][R2.64], R7 ;  /* 0x0000000702007986 */ /* 0x0001e8000c101904 */
[----:B------:R-:W2:Y:S01]  /*0120*/  LDG.E R0, desc[UR4][R4.64] ;  /* 0x0000000404007981 */ /* 0x000ea2000c1e1900 */
[----:B------:R-:W-:Y:S01]  /*0130*/  VIADD R9, R7, 0xf3000000 ;  /* 0xf300000007097836 */ /* 0x000fe20000000000 */
[----:B------:R0:W1:Y:S04]  /*0140*/  MUFU.RSQ R8, R7 ;  /* 0x0000000700087308 */ /* 0x0000680000001400 */
[----:B------:R-:W-:Y:S01]  /*0150*/  ISETP.GT.U32.AND P0, PT, R9, 0x727fffff, PT ;  /* 0x727fffff0900780c */ /* 0x000fe20003f04070 */
[----:B------:R-:W-:Y:S01]  /*0160*/  BSSY.RECONVERGENT B0, `(.L_x_44) ;  /* 0x000000b000007945 */ /* 0x000fe20003800200 */
[----:B--2---:R-:W-:-:S11]  /*0170*/  FMUL R0, R0, -UR6 ;  /* 0x8000000600007c20 */ /* 0x004fd60008400000 */
[----:B01----:R-:W-:Y:S05]  /*0180*/  @!P0 BRA `(.L_x_45) ;  /* 0x0000000000108947 */ /* 0x003fea0003800000 */
[----:B------:R-:W-:-:S07]  /*0190*/  MOV R11, 0x1b0 ;  /* 0x000001b0000b7802 */ /* 0x000fce0000000f00 */
[----:B------:R-:W-:Y:S05]  /*01a0*/  CALL.REL.NOINC `($__internal_3_$__cuda_sm20_sqrt_rn_f32_slowpath) ;  /* 0x00000000006c7944 */ /* 0x000fea0003c00000 */
[----:B------:R-:W-:Y:S01]  /*01b0*/  IMAD.MOV.U32 R2, RZ, RZ, R7 ;  /* 0x000000ffff027224 */ /* 0x000fe200078e0007 */
[----:B------:R-:W-:Y:S06]  /*01c0*/  BRA `(.L_x_46) ;  /* 0x0000000000107947 */ /* 0x000fec0003800000 */
.L_x_45:
[----:B------:R-:W-:Y:S01]  /*01d0*/  FMUL.FTZ R2, R7, R8 ;  /* 0x0000000807027220 */ /* 0x000fe20000410000 */
[----:B------:R-:W-:-:S03]  /*01e0*/  FMUL.FTZ R8, R8, 0.5 ;  /* 0x3f00000008087820 */ /* 0x000fc60000410000 */
[----:B------:R-:W-:-:S04]  /*01f0*/  FFMA R7, -R2, R2, R7 ;  /* 0x0000000202077223 */ /* 0x000fc80000000107 */
[----:B------:R-:W-:-:S07]  /*0200*/  FFMA R2, R7, R8, R2 ;  /* 0x0000000807027223 */ /* 0x000fce0000000002 */
.L_x_46:
[----:B------:R-:W-:Y:S05]  /*0210*/  BSYNC.RECONVERGENT B0 ;  /* 0x0000000000007941 */ /* 0x000fea0003800200 */
.L_x_44:
[----:B------:R-:W0:Y:S01]  /*0220*/  LDCU UR6, c[0x0][0x3ac] ;  /* 0x00007580ff0677ac */ /* 0x000e220008000800 */
[----:B------:R-:W-:Y:S01]  /*0230*/  BSSY.RECONVERGENT B0, `(.L_x_47) ;  /* 0x000000d000007945 */ /* 0x000fe20003800200 */
[----:B0-----:R-:W-:-:S04]  /*0240*/  FADD R11, R2, UR6 ;  /* 0x00000006020b7e21 */ /* 0x001fc80008000000 */
[----:B------:R-:W0:Y:S08]  /*0250*/  MUFU.RCP R2, R11 ;  /* 0x0000000b00027308 */ /* 0x000e300000001000 */
[----:B------:R-:W1:Y:S01]  /*0260*/  FCHK P0, R0, R11 ;  /* 0x0000000b00007302 */ /* 0x000e620000000000 */
[----:B0-----:R-:W-:-:S04]  /*0270*/  FFMA R3, -R11, R2, 1 ;  /* 0x3f8000000b037423 */ /* 0x001fc80000000102 */
[----:B------:R-:W-:-:S04]  /*0280*/  FFMA R3, R2, R3, R2 ;  /* 0x0000000302037223 */ /* 0x000fc80000000002 */
[----:B------:R-:W-:-:S04]  /*0290*/  FFMA R2, R0, R3, RZ ;  /* 0x0000000300027223 */ /* 0x000fc800000000ff */
[----:B------:R-:W-:-:S04]  /*02a0*/  FFMA R7, -R11, R2, R0 ;  /* 0x000000020b077223 */ /* 0x000fc80000000100 */
[----:B------:R-:W-:Y:S01]  /*02b0*/  FFMA R9, R3, R7, R2 ;  /* 0x0000000703097223 */ /* 0x000fe20000000002 */
[----:B-1----:R-:W-:Y:S06]  /*02c0*/  @!P0 BRA `(.L_x_48) ;  /* 0x00000000000c8947 */ /* 0x002fec0003800000 */
[----:B------:R-:W-:-:S07]  /*02d0*/  MOV R2, 0x2f0 ;  /* 0x000002f000027802 */ /* 0x000fce0000000f00 */
[----:B------:R-:W-:Y:S05]  /*02e0*/  CALL.REL.NOINC `($__internal_4_$__cuda_sm3x_div_rn_noftz_f32_slowpath) ;  /* 0x0000000000747944 */ /* 0x000fea0003c00000 */
[----:B------:R-:W-:-:S07]  /*02f0*/  IMAD.MOV.U32 R9, RZ, RZ, R0 ;  /* 0x000000ffff097224 */ /* 0x000fce00078e0000 */
.L_x_48:
[----:B------:R-:W-:Y:S05]  /*0300*/  BSYNC.RECONVERGENT B0 ;  /* 0x0000000000007941 */ /* 0x000fea0003800200 */
.L_x_47:
[----:B------:R-:W0:Y:S02]  /*0310*/  LDC.64 R2, c[0x0][0x388] ;  /* 0x0000e200ff027b82 */ /* 0x000e240000000a00 */
[----:B0-----:R-:W-:-:S05]  /*0320*/  IMAD.WIDE R6, R6, 0x4, R2 ;  /* 0x0000000406067825 */ /* 0x001fca00078e0202 */
[----:B------:R-:W-:Y:S04]  /*0330*/  STG.E desc[UR4][R6.64], R9 ;  /* 0x0000000906007986 */ /* 0x000fe8000c101904 */
[----:B------:R-:W-:Y:S01]  /*0340*/  STG.E desc[UR4][R4.64], RZ ;  /* 0x000000ff04007986 */ /* 0x000fe2000c101904 */
[----:B------:R-:W-:Y:S05]  /*0350*/  EXIT ;  /* 0x000000000000794d */ /* 0x000fea0003800000 */
        .weak           $__internal_3_$__cuda_sm20_sqrt_rn_f32_slowpath
        .type           $__internal_3_$__cuda_sm20_sqrt_rn_f32_slowpath,@function
        .size           $__internal_3_$__cuda_sm20_sqrt_rn_f32_slowpath,($__internal_4_$__cuda_sm3x_div_rn_noftz_f32_slowpath - $__internal_3_$__cuda_sm20_sqrt_rn_f32_slowpath)
$__internal_3_$__cuda_sm20_sqrt_rn_f32_slowpath:
[----:B------:R-:W-:-:S13]  /*0360*/  LOP3.LUT P0, RZ, R7, 0x7fffffff, RZ, 0xc0, !PT ;  /* 0x7fffffff07ff7812 */ /* 0x000fda000780c0ff */
[----:B------:R-:W-:Y:S05]  /*0370*/  @!P0 BRA `(.L_x_49) ;  /* 0x0000000000448947 */ /* 0x000fea0003800000 */
[----:B------:R-:W-:Y:S01]  /*0380*/  FSETP.GEU.FTZ.AND P0, PT, R7, RZ, PT ;  /* 0x000000ff0700720b */ /* 0x000fe20003f1e000 */
[----:B------:R-:W-:-:S12]  /*0390*/  IMAD.MOV.U32 R2, RZ, RZ, R7 ;  /* 0x000000ffff027224 */ /* 0x000fd800078e0007 */
[----:B------:R-:W-:Y:S01]  /*03a0*/  @!P0 MOV R7, 0x7fffffff ;  /* 0x7fffffff00078802 */ /* 0x000fe20000000f00 */
[----:B------:R-:W-:Y:S06]  /*03b0*/  @!P0 BRA `(.L_x_49) ;  /* 0x0000000000348947 */ /* 0x000fec0003800000 */
[----:B------:R-:W-:-:S13]  /*03c0*/  FSETP.GTU.FTZ.AND P0, PT, |R2|, +INF , PT ;  /* 0x7f8000000200780b */ /* 0x000fda0003f1c200 */
[----:B------:R-:W-:Y:S01]  /*03d0*/  @P0 FADD.FTZ R7, R2, 1 ;  /* 0x3f80000002070421 */ /* 0x000fe20000010000 */
[----:B------:R-:W-:Y:S06]  /*03e0*/  @P0 BRA `(.L_x_49) ;  /* 0x0000000000280947 */ /* 0x000fec0003800000 */
[----:B------:R-:W-:-:S13]  /*03f0*/  FSETP.NEU.FTZ.AND P0, PT, |R2|, +INF , PT ;  /* 0x7f8000000200780b */ /* 0x000fda0003f1d200 */
[----:B------:R-:W-:-:S04]  /*0400*/  @P0 FFMA R3, R2, 1.84467440737095516160e+19, RZ ;  /* 0x5f80000002030823 */ /* 0x000fc800000000ff */
[----:B------:R-:W0:Y:S02]  /*0410*/  @P0 MUFU.RSQ R8, R3 ;  /* 0x0000000300080308 */ /* 0x000e240000001400 */
[----:B0-----:R-:W-:Y:S01]  /*0420*/  @P0 FMUL.FTZ R10, R3, R8 ;  /* 0x00000008030a0220 */ /* 0x001fe20000410000 */
[----:B------:R-:W-:-:S03]  /*0430*/  @P0 FMUL.FTZ R8, R8, 0.5 ;  /* 0x3f00000008080820 */ /* 0x000fc60000410000 */
[----:B------:R-:W-:-:S04]  /*0440*/  @P0 FADD.FTZ R7, -R10, -RZ ;  /* 0x800000ff0a070221 */ /* 0x000fc80000010100 */
[----:B------:R-:W-:Y:S01]  /*0450*/  @P0 FFMA R9, R10, R7, R3 ;  /* 0x000000070a090223 */ /* 0x000fe20000000003 */
[----:B------:R-:W-:-:S03]  /*0460*/  @!P0 IMAD.MOV.U32 R7, RZ, RZ, R2 ;  /* 0x000000ffff078224 */ /* 0x000fc600078e0002 */
[----:B------:R-:W-:-:S04]  /*0470*/  @P0 FFMA R8, R9, R8, R10 ;  /* 0x0000000809080223 */ /* 0x000fc8000000000a */
[----:B------:R-:W-:-:S07]  /*0480*/  @P0 FMUL.FTZ R7, R8, 2.3283064365386962891e-10 ;  /* 0x2f80000008070820 */ /* 0x000fce0000410000 */
.L_x_49:
[----:B------:R-:W-:Y:S02]  /*0490*/  IMAD.MOV.U32 R2, RZ, RZ, R11 ;  /* 0x000000ffff027224 */ /* 0x000fe400078e000b */
[----:B------:R-:W-:-:S04]  /*04a0*/  IMAD.MOV.U32 R3, RZ, RZ, 0x0 ;  /* 0x00000000ff037424 */ /* 0x000fc800078e00ff */
[----:B------:R-:W-:Y:S05]  /*04b0*/  RET.REL.NODEC R2 `(adadeltafloat) ;  /* 0xfffffff802d07950 */ /* 0x000fea0003c3ffff */
        .weak           $__internal_4_$__cuda_sm3x_div_rn_noftz_f32_slowpath
        .type           $__internal_4_$__cuda_sm3x_div_rn_noftz_f32_slowpath,@function
        .size           $__internal_4_$__cuda_sm3x_div_rn_noftz_f32_slowpath,(.L_x_115 - $__internal_4_$__cuda_sm3x_div_rn_noftz_f32_slowpath)
$__internal_4_$__cuda_sm3x_div_rn_noftz_f32_slowpath:
[--C-:B------:R-:W-:Y:S01]  /*04c0*/  SHF.R.U32.HI R7, RZ, 0x17, R11.reuse ;  /* 0x00000017ff077819 */ /* 0x100fe2000001160b */
[----:B------:R-:W-:Y:S01]  /*04d0*/  BSSY.RECONVERGENT B1, `(.L_x_50) ;  /* 0x0000065000017945 */ /* 0x000fe20003800200 */
[--C-:B------:R-:W-:Y:S01]  /*04e0*/  SHF.R.U32.HI R3, RZ, 0x17, R0.reuse ;  /* 0x00000017ff037819 */ /* 0x100fe20000011600 */
[----:B------:R-:W-:Y:S01]  /*04f0*/  IMAD.MOV.U32 R9, RZ, RZ, R0 ;  /* 0x000000ffff097224 */ /* 0x000fe200078e0000 */
[----:B------:R-:W-:Y:S01]  /*0500*/  LOP3.LUT R15, R7, 0xff, RZ, 0xc0, !PT ;  /* 0x000000ff070f7812 */ /* 0x000fe200078ec0ff */
[----:B------:R-:W-:Y:S01]  /*0510*/  IMAD.MOV.U32 R10, RZ, RZ, R11 ;  /* 0x000000ffff0a7224 */ /* 0x000fe200078e000b */
[----:B------:R-:W-:Y:S02]  /*0520*/  LOP3.LUT R8, R3, 0xff, RZ, 0xc0, !PT ;  /* 0x000000ff03087812 */ /* 0x000fe400078ec0ff */
[----:B------:R-:W-:-:S03]  /*0530*/  IADD3 R13, PT, PT, R15, -0x1, RZ ;  /* 0xffffffff0f0d7810 */ /* 0x000fc60007ffe0ff */
[----:B------:R-:W-:Y:S01]  /*0540*/  VIADD R12, R8, 0xffffffff ;  /* 0xffffffff080c7836 */ /* 0x000fe20000000000 */
[----:B------:R-:W-:-:S04]  /*0550*/  ISETP.GT.U32.AND P0, PT, R13, 0xfd, PT ;  /* 0x000000fd0d00780c */ /* 0x000fc80003f04070 */
[----:B------:R-:W-:-:S13]  /*0560*/  ISETP.GT.U32.OR P0, PT, R12, 0xfd, P0 ;  /* 0x000000fd0c00780c */ /* 0x000fda0000704470 */
[----:B------:R-:W-:Y:S01]  /*0570*/  @!P0 MOV R7, RZ ;  /* 0x000000ff00078202 */ /* 0x000fe20000000f00 */
[----:B------:R-:W-:Y:S06]  /*0580*/  @!P0 BRA `(.L_x_51) ;  /* 0x0000000000608947 */ /* 0x000fec0003800000 */
[----:B------:R-:W-:Y:S01]  /*0590*/  FSETP.GTU.FTZ.AND P0, PT, |R0|, +INF , PT ;  /* 0x7f8000000000780b */ /* 0x000fe20003f1c200 */
[----:B------:R-:W-:Y:S01]  /*05a0*/  IMAD.MOV.U32 R3, RZ, RZ, R11 ;  /* 0x000000ffff037224 */ /* 0x000fe200078e000b */
        /* <DEDUP_REMOVED lines=20> */
[----:B------:R-:W-:-:S03]  /*06f0*/  @!P1 FFMA R10, R3, 1.84467440737095516160e+19, RZ ;  /* 0x5f800000030a9823 */ /* 0x000fc600000000ff */
[----:B------:R-:W-:-:S07]  /*0700*/  @!P1 IADD3 R7, PT, PT, R7, 0x40, RZ ;  /* 0x0000004007079810 */ /* 0x000fce0007ffe0ff */
.L_x_51:
        /* <DEDUP_REMOVED lines=17> */
[----:B------:R-:W-:-:S04]  /*0820*/  LOP3.LUT R3, R3, 0xff, RZ, 0xc0, !PT ;  /* 0x000000ff03037812 */ /* 0x000fc800078ec0ff */
[----:B------:R-:W-:-:S05]  /*0830*/  IADD3 R11, PT, PT, R3, R8, RZ ;  /* 0x00000008030b7210 */ /* 0x000fca0007ffe0ff */
        /* <DEDUP_REMOVED lines=28> */
[----:B------:R-:W-:-:S04]  /*0a00*/  LOP3.LUT R3, R3, R8, RZ, 0xc0, !PT ;  /* 0x0000000803037212 */ /* 0x000fc800078ec0ff */
[----:B------:R-:W-:-:S04]  /*0a10*/  IADD3 R3, PT, PT, R10, R3, RZ ;  /* 0x000000030a037210 */ /* 0x000fc80007ffe0ff */
[----:B------:R-:W-:Y:S01]  /*0a20*/  LOP3.LUT R0, R3, R0, RZ, 0xfc, !PT ;  /* 0x0000000003007212 */ /* 0x000fe200078efcff */
[----:B------:R-:W-:Y:S06]  /*0a30*/  BRA `(.L_x_59) ;  /* 0x0000000000107947 */ /* 0x000fec0003800000 */
.L_x_58:
[----:B------:R-:W-:-:S04]  /*0a40*/  LOP3.LUT R0, R0, 0x80000000, RZ, 0xc0, !PT ;  /* 0x8000000000007812 */ /* 0x000fc800078ec0ff */
[----:B------:R-:W-:Y:S01]  /*0a50*/  LOP3.LUT R0, R0, 0x7f800000, RZ, 0xfc, !PT ;  /* 0x7f80000000007812 */ /* 0x000fe200078efcff */
[----:B------:R-:W-:Y:S06]  /*0a60*/  BRA `(.L_x_59) ;  /* 0x0000000000047947 */ /* 0x000fec0003800000 */
.L_x_57:
[----:B------:R-:W-:-:S07]  /*0a70*/  IMAD R0, R8, 0x800000, R0 ;  /* 0x0080000008007824 */ /* 0x000fce00078e0200 */
.L_x_59:
[----:B------:R-:W-:Y:S05]  /*0a80*/  BSYNC.RECONVERGENT B2 ;  /* 0x0000000000027941 */ /* 0x000fea0003800200 */
.L_x_56:
[----:B------:R-:W-:Y:S05]  /*0a90*/  BRA `(.L_x_60) ;  /* 0x0000000000207947 */ /* 0x000fea0003800000 */
.L_x_55:
[----:B------:R-:W-:-:S04]  /*0aa0*/  LOP3.LUT R0, R10, 0x80000000, R9, 0x48, !PT ;  /* 0x800000000a007812 */ /* 0x000fc800078e4809 */
[----:B------:R-:W-:Y:S01]  /*0ab0*/  LOP3.LUT R0, R0, 0x7f800000, RZ, 0xfc, !PT ;  /* 0x7f80000000007812 */ /* 0x000fe200078efcff */
[----:B------:R-:W-:Y:S06]  /*0ac0*/  BRA `(.L_x_60) ;  /* 0x0000000000147947 */ /* 0x000fec0003800000 */
.L_x_54:
[----:B------:R-:W-:Y:S01]  /*0ad0*/  LOP3.LUT R0, R10, 0x80000000, R9, 0x48, !PT ;  /* 0x800000000a007812 */ /* 0x000fe200078e4809 */
[----:B------:R-:W-:Y:S06]  /*0ae0*/  BRA `(.L_x_60) ;  /* 0x00000000000c7947 */ /* 0x000fec0003800000 */
.L_x_53:
[----:B------:R-:W0:Y:S01]  /*0af0*/  MUFU.RSQ R0, -QNAN ;  /* 0xffc0000000007908 */ /* 0x000e220000001400 */
[----:B------:R-:W-:Y:S05]  /*0b00*/  BRA `(.L_x_60) ;  /* 0x0000000000047947 */ /* 0x000fea0003800000 */
.L_x_52:
[----:B------:R-:W-:-:S07]  /*0b10*/  FADD.FTZ R0, R0, R3 ;  /* 0x0000000300007221 */ /* 0x000fce0000010000 */
.L_x_60:
[----:B------:R-:W-:Y:S05]  /*0b20*/  BSYNC.RECONVERGENT B1 ;  /* 0x0000000000017941 */ /* 0x000fea0003800200 */
.L_x_50:
[----:B------:R-:W-:-:S04]  /*0b30*/  IMAD.MOV.U32 R3, RZ, RZ, 0x0 ;  /* 0x00000000ff037424 */ /* 0x000fc800078e00ff */
[----:B0-----:R-:W-:Y:S05]  /*0b40*/  RET.REL.NODEC R2 `(adadeltafloat) ;  /* 0xfffffff4022c7950 */ /* 0x001fea0003c3ffff */
.L_x_61:
        /* <DEDUP_REMOVED lines=11> */
.L_x_115:


//--------------------- .text.adamfloat           --------------------------
	.section	.text.adamfloat,"ax",@progbits
	.align	128
        .global         adamfloat
        .type           adamfloat,@function
        .size           adamfloat,(.L_x_118 - adamfloat)
        .other          adamfloat,@"STO_CUDA_ENTRY STV_DEFAULT"
adamfloat:
.text.adamfloat:
        /* <DEDUP_REMOVED lines=13> */
[----:B------:R-:W2:Y:S08]  /*00d0*/  LDC.64 R4, c[0x0][0x3a0] ;  /* 0x0000e800ff047b82 */ /* 0x000eb00000000a00 */
[----:B------:R-:W3:Y:S01]  /*00e0*/  LDC R8, c[0x0][0x3a8] ;  /* 0x0000ea00ff087b82 */ /* 0x000ee20000000800 */
[----:B0-----:R-:W-:-:S05]  /*00f0*/  IMAD.WIDE R2, R0, 0x4, R2 ;  /* 0x0000000400027825 */ /* 0x001fca00078e0202 */
[----:B-1----:R-:W4:Y:S01]  /*0100*/  LDG.E R11, desc[UR4][R2.64] ;  /* 0x00000004020b7981 */ /* 0x002f22000c1e1900 */
[----:B--2---:R-:W-:-:S05]  /*0110*/  IMAD.WIDE R4, R0, 0x4, R4 ;  /* 0x0000000400047825 */ /* 0x004fca00078e0204 */
[----:B------:R-:W2:Y:S01]  /*0120*/  LDG.E R10, desc[UR4][R4.64] ;  /* 0x00000004040a7981 */ /* 0x000ea2000c1e1900 */
[C---:B---3--:R-:W-:Y:S01]  /*0130*/  FMUL R7, |R8|.reuse, 16777216 ;  /* 0x4b80000008077820 */ /* 0x048fe20000400200 */
[----:B------:R-:W-:-:S04]  /*0140*/  FSETP.GEU.AND P0, PT, |R8|, 1.175494350822287508e-38, PT ;  /* 0x008000000800780b */ /* 0x000fc80003f0e200 */
[----:B------:R-:W-:-:S05]  /*0150*/  FSEL R7, R7, |R8|, !P0 ;  /* 0x4000000807077208 */ /* 0x000fca0004000000 */
[----:B------:R-:W-:-:S05]  /*0160*/  VIADD R6, R7, 0xc0cafb0d ;  /* 0xc0cafb0d07067836 */ /* 0x000fca0000000000 */
[----:B------:R-:W-:-:S05]  /*0170*/  LOP3.LUT R12, R6, 0xff800000, RZ, 0xc0, !PT ;  /* 0xff800000060c7812 */ /* 0x000fca00078ec0ff */
[----:B------:R-:W-:-:S04]  /*0180*/  IMAD.IADD R7, R7, 0x1, -R12 ;  /* 0x0000000107077824 */ /* 0x000fc800078e0a0c */
[----:B------:R-:W-:-:S06]  /*0190*/  FADD R9, R7, 1 ;  /* 0x3f80000007097421 */ /* 0x000fcc0000000000 */
[----:B------:R-:W0:Y:S01]  /*01a0*/  MUFU.RCP R9, R9 ;  /* 0x0000000900097308 */ /* 0x000e220000001000 */
[----:B------:R-:W-:-:S04]  /*01b0*/  FADD R14, R7, -1 ;  /* 0xbf800000070e7421 */ /* 0x000fc80000000000 */
[----:B------:R-:W-:Y:S01]  /*01c0*/  FADD R16, R14, R14 ;  /* 0x0000000e0e107221 */ /* 0x000fe20000000000 */
[----:B------:R-:W-:Y:S02]  /*01d0*/  FSEL R6, RZ, -24, P0 ;  /* 0xc1c00000ff067808 */ /* 0x000fe40000000000 */
[----:B------:R-:W-:Y:S01]  /*01e0*/  I2FP.F32.S32 R7, R12 ;  /* 0x0000000c00077245 */ /* 0x000fe20000201400 */
[----:B0-----:R-:W-:Y:S01]  /*01f0*/  FMUL R13, R9, R16 ;  /* 0x00000010090d7220 */ /* 0x001fe20000400000 */
[----:B------:R-:W-:-:S03]  /*0200*/  HFMA2 R16, -RZ, RZ, 0.771484375, 0.21533203125 ;  /* 0x3a2c32e4ff107431 */ /* 0x000fc600000001ff */
[----:B------:R-:W-:Y:S01]  /*0210*/  FFMA R6, R7, 1.1920928955078125e-07, R6 ;  /* 0x3400000007067823 */ /* 0x000fe20000000006 */
[----:B------:R-:W-:Y:S01]  /*0220*/  FADD R12, R14, -R13 ;  /* 0x8000000d0e0c7221 */ /* 0x000fe20000000000 */
[----:B------:R-:W-:-:S03]  /*0230*/  FMUL R7, R13, R13 ;  /* 0x0000000d0d077220 */ /* 0x000fc60000400000 */
[----:B------:R-:W-:Y:S01]  /*0240*/  FADD R15, R12, R12 ;  /* 0x0000000c0c0f7221 */ /* 0x000fe20000000000 */
[----:B------:R-:W-:Y:S01]  /*0250*/  FFMA R12, R13, 1.4426950216293334961, R6 ;  /* 0x3fb8aa3b0d0c7823 */ /* 0x000fe20000000006 */
[C---:B------:R-:W-:Y:S02]  /*0260*/  FFMA R16, R7.reuse, R16, 0.0032181653659790754318 ;  /* 0x3b52e7db07107423 */ /* 0x040fe40000000010 */
[----:B------:R-:W-:Y:S01]  /*0270*/  FFMA R14, R14, -R13, R15 ;  /* 0x8000000d0e0e7223 */ /* 0x000fe2000000000f */
[----:B------:R-:W-:Y:S01]  /*0280*/  FADD R6, R6, -R12 ;  /* 0x8000000c06067221 */ /* 0x000fe20000000000 */
[----:B------:R-:W-:Y:S02]  /*0290*/  FFMA R16, R7, R16, 0.018033718690276145935 ;  /* 0x3c93bb7307107423 */ /* 0x000fe40000000010 */
[----:B------:R-:W-:Y:S01]  /*02a0*/  FMUL R14, R9, R14 ;  /* 0x0000000e090e7220 */ /* 0x000fe20000400000 */
[----:B------:R-:W-:Y:S01]  /*02b0*/  FFMA R15, R13, 1.4426950216293334961, R6 ;  /* 0x3fb8aa3b0d0f7823 */ /* 0x000fe20000000006 */
[----:B------:R-:W0:Y:S01]  /*02c0*/  LDC R9, c[0x0][0x3b4] ;  /* 0x0000ed00ff097b82 */ /* 0x000e220000000800 */
[----:B------:R-:W-:-:S02]  /*02d0*/  FFMA R16, R7, R16, 0.12022458761930465698 ;  /* 0x3df6384f07107423 */ /* 0x000fc40000000010 */
[----:B------:R-:W-:Y:S02]  /*02e0*/  FFMA R6, R14, 1.4426950216293334961, R15 ;  /* 0x3fb8aa3b0e067823 */ /* 0x000fe4000000000f */
[----:B------:R-:W-:Y:S02]  /*02f0*/  FMUL R16, R7, R16 ;  /* 0x0000001007107220 */ /* 0x000fe40000400000 */
[----:B------:R-:W-:Y:S02]  /*0300*/  FFMA R15, R13, 1.9251366722983220825e-08, R6 ;  /* 0x32a55e340d0f7823 */ /* 0x000fe40000000006 */
[----:B------:R-:W-:-:S04]  /*0310*/  FMUL R17, R16, 3 ;  /* 0x4040000010117820 */ /* 0x000fc80000400000 */
[----:B------:R-:W-:-:S04]  /*0320*/  FFMA R14, R14, R17, R15 ;  /* 0x000000110e0e7223 */ /* 0x000fc8000000000f */
[----:B------:R-:W-:Y:S01]  /*0330*/  FFMA R19, R13, R16, R14 ;  /* 0x000000100d137223 */ /* 0x000fe2000000000e */
[----:B------:R-:W1:Y:S03]  /*0340*/  F2F.F64.F32 R6, R8 ;  /* 0x0000000800067310 */ /* 0x000e660000201800 */
[----:B------:R-:W-:-:S04]  /*0350*/  FADD R21, R12, R19 ;  /* 0x000000130c157221 */ /* 0x000fc80000000000 */
[----:B0-----:R-:W-:-:S04]  /*0360*/  FMUL R18, R21, R9 ;  /* 0x0000000915127220 */ /* 0x001fc80000400000 */
[----:B------:R-:W0:Y:S01]  /*0370*/  FRND R13, R18 ;  /* 0x00000012000d7307 */ /* 0x000e220000201000 */
[----:B------:R-:W-:Y:S01]  /*0380*/  FADD R12, -R12, R21 ;  /* 0x000000150c0c7221 */ /* 0x000fe20000000100 */
[----:B-1----:R-:W-:-:S03]  /*0390*/  DADD R6, -R6, 1 ;  /* 0x3ff0000006067429 */ /* 0x002fc60000000100 */
[----:B------:R-:W-:Y:S01]  /*03a0*/  FADD R12, R19, -R12 ;  /* 0x8000000c130c7221 */ /* 0x000fe20000000000 */
[----:B------:R-:W-:-:S04]  /*03b0*/  FFMA R21, R21, R9, -R18 ;  /* 0x0000000915157223 */ /* 0x000fc80000000812 */
[----:B------:R-:W-:Y:S01]  /*03c0*/  FFMA R12, R12, R9, R21 ;  /* 0x000000090c0c7223 */ /* 0x000fe20000000015 */
[----:B0-----:R-:W-:Y:S02]  /*03d0*/  FSETP.GT.AND P0, PT, R13, RZ, PT ;  /* 0x000000ff0d00720b */ /* 0x001fe40003f04000 */
[C---:B------:R-:W-:Y:S02]  /*03e0*/  FSETP.GT.AND P1, PT, |R18|.reuse, 152, PT ;  /* 0x431800001200780b */ /* 0x040fe40003f24200 */
[----:B------:R-:W-:Y:S01]  /*03f0*/  FSETP.GEU.AND P3, PT, R18, RZ, PT ;  /* 0x000000ff1200720b */ /* 0x000fe20003f6e000 */
[----:B----4-:R-:W-:-:S06]  /*0400*/  FMUL R16, R11, R8 ;  /* 0x000000080b107220 */ /* 0x010fcc0000400000 */
[----:B------:R-:W-:Y:S08]  /*0410*/  F2F.F64.F32 R16, R16 ;  /* 0x0000001000107310 */ /* 0x000ff00000201800 */
[----:B--2---:R-:W0:Y:S01]  /*0420*/  F2F.F64.F32 R14, R10 ;  /* 0x0000000a000e7310 */ /* 0x004e220000201800 */
[----:B------:R-:W-:-:S04]  /*0430*/  FADD R11, R18, -R13 ;  /* 0x8000000d120b7221 */ /* 0x000fc80000000000 */
[----:B------:R-:W-:Y:S01]  /*0440*/  FADD R12, R12, R11 ;  /* 0x0000000b0c0c7221 */ /* 0x000fe20000000000 */
[----:B0-----:R-:W-:Y:S01]  /*0450*/  DFMA R6, R6, R14, R16 ;  /* 0x0000000e0606722b */ /* 0x001fe20000000010 */
[----:B------:R-:W-:-:S05]  /*0460*/  IMAD.MOV.U32 R15, RZ, RZ, 0x391fcb8e ;  /* 0x391fcb8eff0f7424 */ /* 0x000fca00078e00ff */
[----:B------:R-:W0:Y:S01]  /*0470*/  F2F.F32.F64 R11, R6 ;  /* 0x00000006000b7310 */ /* 0x000e220000301000 */
[----:B------:R-:W-:Y:S01]  /*0480*/  FFMA R15, R12, R15, 0.0013391353422775864601 ;  /* 0x3aaf85ed0c0f7423 */ /* 0x000fe2000000000f */
[----:B------:R-:W-:-:S03]  /*0490*/  FMUL R10, R9, 0.5 ;  /* 0x3f000000090a7820 */ /* 0x000fc60000400000 */
[C---:B------:R-:W-:Y:S01]  /*04a0*/  FFMA R15, R12.reuse, R15, 0.0096188392490148544312 ;  /* 0x3c1d98560c0f7423 */ /* 0x040fe2000000000f */
[----:B------:R-:W-:Y:S02]  /*04b0*/  SEL R13, RZ, 0x83000000, P0 ;  /* 0x83000000ff0d7807 */ /* 0x000fe40000000000 */
[----:B------:R-:W1:Y:S01]  /*04c0*/  F2I.NTZ R14, R18 ;  /* 0x00000012000e7305 */ /* 0x000e620000203100 */
[C---:B------:R-:W-:Y:S01]  /*04d0*/  FFMA R15, R12.reuse, R15, 0.055503588169813156128 ;  /* 0x3d6357bb0c0f7423 */ /* 0x040fe2000000000f */
[----:B------:R-:W-:Y:S01]  /*04e0*/  FSETP.NEU.AND P0, PT, R9, RZ, PT ;  /* 0x000000ff0900720b */ /* 0x000fe20003f0d000 */
[----:B0-----:R0:W-:Y:S05]  /*04f0*/  STG.E desc[UR4][R2.64], R11 ;  /* 0x0000000b02007986 */ /* 0x0011ea000c101904 */
[----:B------:R-:W2:Y:S01]  /*0500*/  FRND.TRUNC R10, R10 ;  /* 0x0000000a000a7307 */ /* 0x000ea2000020d000 */
[----:B------:R-:W-:Y:S01]  /*0510*/  FFMA R15, R12, R15, 0.24022644758224487305 ;  /* 0x3e75fdec0c0f7423 */ /* 0x000fe2000000000f */
[----:B------:R-:W-:-:S03]  /*0520*/  FSETP.EQ.OR P2, PT, R8, 1, !P0 ;  /* 0x3f8000000800780b */ /* 0x000fc60004742400 */
[----:B------:R-:W-:Y:S01]  /*0530*/  FFMA R15, R12, R15, 0.69314718246459960938 ;  /* 0x3f3172180c0f7423 */ /* 0x000fe2000000000f */
[----:B------:R-:W-:-:S03]  /*0540*/  VIADD R6, R13, 0x7f000000 ;  /* 0x7f0000000d067836 */ /* 0x000fc60000000000 */
[----:B------:R-:W-:Y:S01]  /*0550*/  FFMA R15, R12, R15, 1 ;  /* 0x3f8000000c0f7423 */ /* 0x000fe2000000000f */
[----:B-1----:R-:W-:-:S03]  /*0560*/  LEA R13, R14, -R13, 0x17 ;  /* 0x8000000d0e0d7211 */ /* 0x002fc600078eb8ff */
[----:B------:R-:W-:Y:S01]  /*0570*/  FMUL R6, R15, R6 ;  /* 0x000000060f067220 */ /* 0x000fe20000400000 */
[----:B--2---:R-:W-:Y:S01]  /*0580*/  FADD R12, R10, R10 ;  /* 0x0000000a0a0c7221 */ /* 0x004fe20000000000 */
[----:B------:R-:W-:Y:S02]  /*0590*/  IMAD.MOV.U32 R10, RZ, RZ, 0x3f800000 ;  /* 0x3f800000ff0a7424 */ /* 0x000fe400078e00ff */
[----:B------:R-:W-:Y:S01]  /*05a0*/  FMUL R6, R6, R13 ;  /* 0x0000000d06067220 */ /* 0x000fe20000400000 */
[----:B------:R-:W-:Y:S01]  /*05b0*/  @P1 FSEL R6, RZ, +INF , !P3 ;  /* 0x7f800000ff061808 */ /* 0x000fe20005800000 */
[----:B------:R-:W-:Y:S01]  /*05c0*/  FADD R12, -R12, R9 ;  /* 0x000000090c0c7221 */ /* 0x000fe20000000100 */
[----:B0-----:R-:W-:Y:S06]  /*05d0*/  @P2 BRA `(.L_x_62) ;  /* 0x00000000005c2947 */ /* 0x001fec0003800000 */
[----:B------:R-:W-:-:S04]  /*05e0*/  FSETP.NAN.AND P1, PT, |R9|, |R9|, PT ;  /* 0x400000090900720b */ /* 0x000fc80003f28200 */
[----:B------:R-:W-:-:S13]  /*05f0*/  FSETP.NUM.AND P1, PT, |R8|, |R8|, !P1 ;  /* 0x400000080800720b */ /* 0x000fda0004f27200 */
[----:B------:R-:W-:Y:S01]  /*0600*/  @!P1 FADD R10, R8, R9 ;  /* 0x00000009080a9221 */ /* 0x000fe20000000000 */
[----:B------:R-:W-:Y:S06]  /*0610*/  @!P1 BRA `(.L_x_62) ;  /* 0x00000000004c9947 */ /* 0x000fec0003800000 */
[C---:B------:R-:W-:Y:S02]  /*0620*/  FSETP.NEU.AND P1, PT, |R8|.reuse, +INF , PT ;  /* 0x7f8000000800780b */ /* 0x040fe40003f2d200 */
[----:B------:R-:W-:-:S13]  /*0630*/  FSETP.NEU.AND P2, PT, R8, RZ, PT ;  /* 0x000000ff0800720b */ /* 0x000fda0003f4d000 */
[----:B------:R-:W-:Y:S05]  /*0640*/  @P1 BRA P2, `(.L_x_63) ;  /* 0x0000000000181947 */ /* 0x000fea0001000000 */
[----:B------:R-:W-:Y:S01]  /*0650*/  FSETP.GEU.AND P2, PT, R9, RZ, PT ;  /* 0x000000ff0900720b */ /* 0x000fe20003f4e000 */
[----:B------:R-:W-:Y:S01]  /*0660*/  FADD R10, R8, R8 ;  /* 0x00000008080a7221 */ /* 0x000fe20000000000 */
[----:B------:R-:W-:-:S11]  /*0670*/  FSETP.NEU.AND P1, PT, |R12|, 1, PT ;  /* 0x3f8000000c00780b */ /* 0x000fd60003f2d200 */
[----:B------:R-:W-:-:S04]  /*0680*/  @!P2 LOP3.LUT R10, R10, 0x7f800000, RZ, 0x3c, !PT ;  /* 0x7f8000000a0aa812 */ /* 0x000fc800078e3cff */
[----:B------:R-:W-:Y:S01]  /*0690*/  @P1 LOP3.LUT R10, R10, 0x7fffffff, RZ, 0xc0, !PT ;  /* 0x7fffffff0a0a1812 */ /* 0x000fe200078ec0ff */
[----:B------:R-:W-:Y:S06]  /*06a0*/  BRA `(.L_x_62) ;  /* 0x0000000000287947 */ /* 0x000fec0003800000 */
.L_x_63:
[----:B------:R-:W-:Y:S02]  /*06b0*/  FSETP.NEU.AND P1, PT, |R9|, +INF , PT ;  /* 0x7f8000000900780b */ /* 0x000fe40003f2d200 */
[----:B------:R-:W-:-:S13]  /*06c0*/  FSETP.EQ.AND P2, PT, R8, -1, PT ;  /* 0xbf8000000800780b */ /* 0x000fda0003f42000 */
[----:B------:R-:W-:Y:S05]  /*06d0*/  @!P1 BRA P2, `(.L_x_62) ;  /* 0x00000000001c9947 */ /* 0x000fea0001000000 */
[----:B------:R-:W-:Y:S01]  /*06e0*/  FSETP.GEU.AND P2, PT, R8, RZ, PT ;  /* 0x000000ff0800720b */ /* 0x000fe20003f4e000 */
[----:B------:R-:W-:-:S12]  /*06f0*/  IMAD.MOV.U32 R10, RZ, RZ, R6 ;  /* 0x000000ffff0a7224 */ /* 0x000fd800078e0006 */
[----:B------:R-:W0:Y:S01]  /*0700*/  @!P2 FRND.FLOOR R2, R9 ;  /* 0x000000090002a307 */ /* 0x000e220000205000 */
[----:B------:R-:W-:Y:S02]  /*0710*/  @!P2 FSETP.NEU.AND P3, PT, |R12|, 1, PT ;  /* 0x3f8000000c00a80b */ /* 0x000fe40003f6d200 */
[----:B0-----:R-:W-:Y:S02]  /*0720*/  @!P2 FSETP.NEU.AND P1, PT, R2, R9, PT ;  /* 0x000000090200a20b */ /* 0x001fe40003f2d000 */
[----:B------:R-:W-:-:S04]  /*0730*/  @!P2 FSEL R2, R6, -R6, P3 ;  /* 0x800000060602a208 */ /* 0x000fc80001800000 */
[----:B------:R-:W-:-:S07]  /*0740*/  @!P2 FSEL R10, R2, +QNAN , !P1 ;  /* 0x7fffffff020aa808 */ /* 0x000fce0004800000 */
.L_x_62:
[----:B------:R-:W0:Y:S01]  /*0750*/  F2F.F64.F32 R6, R10 ;  /* 0x0000000a00067310 */ /* 0x000e220000201800 */
[----:B------:R-:W-:Y:S01]  /*0760*/  MOV R2, 0x1 ;  /* 0x0000000100027802 */ /* 0x000fe20000000f00 */
[----:B------:R-:W-:Y:S01]  /*0770*/  BSSY.RECONVERGENT B0, `(.L_x_64) ;  /* 0x0000012000007945 */ /* 0x000fe20003800200 */
[----:B0-----:R-:W-:-:S06]  /*0780*/  DADD R6, -R6, 1 ;  /* 0x3ff0000006067429 */ /* 0x001fcc0000000100 */
[----:B------:R-:W0:Y:S02]  /*0790*/  MUFU.RCP64H R3, R7 ;  /* 0x0000000700037308 */ /* 0x000e240000001800 */
[----:B0-----:R-:W-:-:S08]  /*07a0*/  DFMA R8, -R6, R2, 1 ;  /* 0x3ff000000608742b */ /* 0x001fd00000000102 */
[----:B------:R-:W-:-:S08]  /*07b0*/  DFMA R8, R8, R8, R8 ;  /* 0x000000080808722b */ /* 0x000fd00000000008 */
[----:B------:R-:W-:Y:S02]  /*07c0*/  DFMA R2, R2, R8, R2 ;  /* 0x000000080202722b */ /* 0x000fe40000000002 */
[----:B------:R-:W0:Y:S06]  /*07d0*/  F2F.F64.F32 R8, R11 ;  /* 0x0000000b00087310 */ /* 0x000e2c0000201800 */
[----:B------:R-:W-:-:S08]  /*07e0*/  DFMA R14, -R6, R2, 1 ;  /* 0x3ff00000060e742b */ /* 0x000fd00000000102 */
[----:B------:R-:W-:Y:S01]  /*07f0*/  DFMA R2, R2, R14, R2 ;  /* 0x0000000e0202722b */ /* 0x000fe20000000002 */
[----:B0-----:R-:W-:-:S07]  /*0800*/  FSETP.GEU.AND P2, PT, |R9|, 6.5827683646048100446e-37, PT ;  /* 0x036000000900780b */ /* 0x001fce0003f4e200 */
[----:B------:R-:W-:-:S08]  /*0810*/  DMUL R14, R8, R2 ;  /* 0x00000002080e7228 */ /* 0x000fd00000000000 */
[----:B------:R-:W-:-:S08]  /*0820*/  DFMA R16, -R6, R14, R8 ;  /* 0x0000000e0610722b */ /* 0x000fd00000000108 */
[----:B------:R-:W-:-:S10]  /*0830*/  DFMA R2, R2, R16, R14 ;  /* 0x000000100202722b */ /* 0x000fd4000000000e */
[----:B------:R-:W-:-:S05]  /*0840*/  FFMA R10, RZ, R7, R3 ;  /* 0x00000007ff0a7223 */ /* 0x000fca0000000003 */
[----:B------:R-:W-:-:S13]  /*0850*/  FSETP.GT.AND P1, PT, |R10|, 1.469367938527859385e-39, PT ;  /* 0x001000000a00780b */ /* 0x000fda0003f24200 */
[----:B------:R-:W-:Y:S05]  /*0860*/  @P1 BRA P2, `(.L_x_65) ;  /* 0x0000000000081947 */ /* 0x000fea0001000000 */
[----:B------:R-:W-:-:S07]  /*0870*/  MOV R20, 0x890 ;  /* 0x0000089000147802 */ /* 0x000fce0000000f00 */
[----:B------:R-:W-:Y:S05]  /*0880*/  CALL.REL.NOINC `($__internal_5_$__cuda_sm20_div_rn_f64_full) ;  /* 0x0000000800887944 */ /* 0x000fea0003c00000 */
.L_x_65:
[----:B------:R-:W-:Y:S05]  /*0890*/  BSYNC.RECONVERGENT B0 ;  /* 0x0000000000007941 */ /* 0x000fea0003800200 */
.L_x_64:
[----:B------:R-:W0:Y:S01]  /*08a0*/  LDC.64 R6, c[0x0][0x398] ;  /* 0x0000e600ff067b82 */ /* 0x000e220000000a00 */
[----:B------:R-:W2:Y:S07]  /*08b0*/  LDG.E R10, desc[UR4][R4.64] ;  /* 0x00000004040a7981 */ /* 0x000eae000c1e1900 */
[----:B------:R-:W1:Y:S01]  /*08c0*/  LDC R14, c[0x0][0x3ac] ;  /* 0x0000eb00ff0e7b82 */ /* 0x000e620000000800 */
[----:B0-----:R-:W-:-:S05]  /*08d0*/  IMAD.WIDE R6, R0, 0x4, R6 ;  /* 0x0000000400067825 */ /* 0x001fca00078e0206 */
[----:B------:R-:W3:Y:S01]  /*08e0*/  LDG.E R13, desc[UR4][R6.64] ;  /* 0x00000004060d7981 */ /* 0x000ee2000c1e1900 */
[----:B------:R-:W-:Y:S02]  /*08f0*/  IMAD.MOV.U32 R24, RZ, RZ, 0x391fcb8e ;  /* 0x391fcb8eff187424 */ /* 0x000fe400078e00ff */
[C---:B-1----:R-:W-:Y:S01]  /*0900*/  FMUL R9, |R14|.reuse, 16777216 ;  /* 0x4b8000000e097820 */ /* 0x042fe20000400200 */
[C---:B------:R-:W-:Y:S02]  /*0910*/  FSETP.GEU.AND P1, PT, |R14|.reuse, 1.175494350822287508e-38, PT ;  /* 0x008000000e00780b */ /* 0x040fe40003f2e200 */
[----:B------:R-:W-:Y:S02]  /*0920*/  FSETP.EQ.OR P0, PT, R14, 1, !P0 ;  /* 0x3f8000000e00780b */ /* 0x000fe40004702400 */
[----:B------:R-:W-:-:S05]  /*0930*/  FSEL R9, R9, |R14|, !P1 ;  /* 0x4000000e09097208 */ /* 0x000fca0004800000 */
[----:B------:R-:W-:-:S05]  /*0940*/  VIADD R8, R9, 0xc0cafb0d ;  /* 0xc0cafb0d09087836 */ /* 0x000fca0000000000 */
[----:B------:R-:W-:Y:S02]  /*0950*/  LOP3.LUT R16, R8, 0xff800000, RZ, 0xc0, !PT ;  /* 0xff80000008107812 */ /* 0x000fe400078ec0ff */
[----:B------:R-:W-:-:S03]  /*0960*/  FSEL R8, RZ, -24, P1 ;  /* 0xc1c00000ff087808 */ /* 0x000fc60000800000 */
[----:B------:R-:W-:-:S04]  /*0970*/  IMAD.IADD R9, R9, 0x1, -R16 ;  /* 0x0000000109097824 */ /* 0x000fc800078e0a10 */
[C---:B------:R-:W-:Y:S01]  /*0980*/  FADD R15, R9.reuse, 1 ;  /* 0x3f800000090f7421 */ /* 0x040fe20000000000 */
[----:B------:R-:W-:Y:S01]  /*0990*/  FADD R18, R9, -1 ;  /* 0xbf80000009127421 */ /* 0x000fe20000000000 */
[----:B------:R-:W-:-:S03]  /*09a0*/  I2FP.F32.S32 R9, R16 ;  /* 0x0000001000097245 */ /* 0x000fc60000201400 */
[----:B------:R-:W-:Y:S01]  /*09b0*/  FADD R20, R18, R18 ;  /* 0x0000001212147221 */ /* 0x000fe20000000000 */
[----:B------:R-:W0:Y:S01]  /*09c0*/  MUFU.RCP R15, R15 ;  /* 0x0000000f000f7308 */ /* 0x000e220000001000 */
[----:B------:R-:W-:Y:S02]  /*09d0*/  FFMA R8, R9, 1.1920928955078125e-07, R8 ;  /* 0x3400000009087823 */ /* 0x000fe40000000008 */
[----:B0-----:R-:W-:Y:S01]  /*09e0*/  FMUL R11, R15, R20 ;  /* 0x000000140f0b7220 */ /* 0x001fe20000400000 */
[----:B------:R-:W-:-:S03]  /*09f0*/  MOV R20, 0x3a2c32e4 ;  /* 0x3a2c32e400147802 */ /* 0x000fc60000000f00 */
[----:B------:R-:W-:Y:S01]  /*0a00*/  FADD R16, R18, -R11 ;  /* 0x8000000b12107221 */ /* 0x000fe20000000000 */
[CC--:B------:R-:W-:Y:S01]  /*0a10*/  FMUL R9, R11.reuse, R11.reuse ;  /* 0x0000000b0b097220 */ /* 0x0c0fe20000400000 */
[----:B------:R-:W-:Y:S02]  /*0a20*/  FFMA R17, R11, 1.4426950216293334961, R8 ;  /* 0x3fb8aa3b0b117823 */ /* 0x000fe40000000008 */
[----:B------:R-:W-:Y:S01]  /*0a30*/  FADD R19, R16, R16 ;  /* 0x0000001010137221 */ /* 0x000fe20000000000 */
[C---:B------:R-:W-:Y:S01]  /*0a40*/  FFMA R16, R9.reuse, R20, 0.0032181653659790754318 ;  /* 0x3b52e7db09107423 */ /* 0x040fe20000000014 */
[----:B------:R-:W-:Y:S02]  /*0a50*/  FADD R8, R8, -R17 ;  /* 0x8000001108087221 */ /* 0x000fe40000000000 */
[----:B------:R-:W-:Y:S01]  /*0a60*/  FFMA R18, R18, -R11, R19 ;  /* 0x8000000b12127223 */ /* 0x000fe20000000013 */
[----:B------:R-:W-:Y:S01]  /*0a70*/  FFMA R16, R9, R16, 0.018033718690276145935 ;  /* 0x3c93bb7309107423 */ /* 0x000fe20000000010 */
[----:B------:R-:W-:-:S02]  /*0a80*/  FFMA R19, R11, 1.4426950216293334961, R8 ;  /* 0x3fb8aa3b0b137823 */ /* 0x000fc40000000008 */
[----:B------:R-:W-:Y:S01]  /*0a90*/  FMUL R18, R15, R18 ;  /* 0x000000120f127220 */ /* 0x000fe20000400000 */
[C---:B------:R-:W-:Y:S01]  /*0aa0*/  FFMA R16, R9.reuse, R16, 0.12022458761930465698 ;  /* 0x3df6384f09107423 */ /* 0x040fe20000000010 */
[----:B------:R-:W0:Y:S02]  /*0ab0*/  LDC R15, c[0x0][0x3b4] ;  /* 0x0000ed00ff0f7b82 */ /* 0x000e240000000800 */
[----:B------:R-:W-:Y:S01]  /*0ac0*/  FFMA R8, R18, 1.4426950216293334961, R19 ;  /* 0x3fb8aa3b12087823 */ /* 0x000fe20000000013 */
[----:B------:R-:W-:-:S03]  /*0ad0*/  FMUL R16, R9, R16 ;  /* 0x0000001009107220 */ /* 0x000fc60000400000 */
[----:B------:R-:W-:Y:S01]  /*0ae0*/  FFMA R19, R11, 1.9251366722983220825e-08, R8 ;  /* 0x32a55e340b137823 */ /* 0x000fe20000000008 */
[----:B------:R-:W-:Y:S01]  /*0af0*/  FMUL R20, R16, 3 ;  /* 0x4040000010147820 */ /* 0x000fe20000400000 */
[----:B------:R-:W1:Y:S03]  /*0b00*/  F2F.F64.F32 R8, R14 ;  /* 0x0000000e00087310 */ /* 0x000e660000201800 */
[----:B------:R-:W-:-:S04]  /*0b10*/  FFMA R20, R18, R20, R19 ;  /* 0x0000001412147223 */ /* 0x000fc80000000013 */
[----:B------:R-:W-:-:S04]  /*0b20*/  FFMA R22, R11, R16, R20 ;  /* 0x000000100b167223 */ /* 0x000fc80000000014 */
[----:B------:R-:W-:Y:S01]  /*0b30*/  FADD R23, R17, R22 ;  /* 0x0000001611177221 */ /* 0x000fe20000000000 */
[----:B-1----:R-:W-:-:S03]  /*0b40*/  DADD R20, -R8, 1 ;  /* 0x3ff0000008147429 */ /* 0x002fc60000000100 */
[----:B0-----:R-:W-:Y:S01]  /*0b50*/  FMUL R16, R23, R15 ;  /* 0x0000000f17107220 */ /* 0x001fe20000400000 */
[----:B------:R-:W-:-:S03]  /*0b60*/  FADD R17, -R17, R23 ;  /* 0x0000001711117221 */ /* 0x000fc60000000100 */
[----:B------:R-:W0:Y:S01]  /*0b70*/  FRND R19, R16 ;  /* 0x0000001000137307 */ /* 0x000e220000201000 */
[----:B------:R-:W-:Y:S01]  /*0b80*/  FADD R22, R22, -R17 ;  /* 0x8000001116167221 */ /* 0x000fe20000000000 */
[----:B------:R-:W-:Y:S01]  /*0b90*/  FFMA R23, R23, R15, -R16 ;  /* 0x0000000f17177223 */ /* 0x000fe20000000810 */
[----:B------:R-:W-:Y:S02]  /*0ba0*/  FSETP.GEU.AND P2, PT, R16, RZ, PT ;  /* 0x000000ff1000720b */ /* 0x000fe40003f4e000 */
[----:B0-----:R-:W-:-:S03]  /*0bb0*/  FSETP.GT.AND P1, PT, R19, RZ, PT ;  /* 0x000000ff1300720b */ /* 0x001fc60003f24000 */
[----:B--2---:R-:W0:Y:S02]  /*0bc0*/  F2F.F64.F32 R10, R10 ;  /* 0x0000000a000a7310 */ /* 0x004e240000201800 */
[----:B0-----:R-:W-:Y:S01]  /*0bd0*/  DMUL R20, R20, R10 ;  /* 0x0000000a14147228 */ /* 0x001fe20000000000 */
[----:B---3--:R-:W-:Y:S01]  /*0be0*/  FMUL R18, R13, R14 ;  /* 0x0000000e0d127220 */ /* 0x008fe20000400000 */
[----:B------:R-:W-:Y:S01]  /*0bf0*/  FFMA R13, R22, R15, R23 ;  /* 0x0000000f160d7223 */ /* 0x000fe20000000017 */
[----:B------:R-:W-:-:S03]  /*0c00*/  FADD R22, R16, -R19 ;  /* 0x8000001310167221 */ /* 0x000fc60000000000 */
[----:B------:R0:W1:Y:S01]  /*0c10*/  F2F.F64.F32 R8, R18 ;  /* 0x0000001200087310 */ /* 0x0000620000201800 */
[----:B------:R-:W-:Y:S01]  /*0c20*/  FADD R13, R13, R22 ;  /* 0x000000160d0d7221 */ /* 0x000fe20000000000 */
[----:B0-----:R-:W-:Y:S02]  /*0c30*/  SEL R18, RZ, 0x83000000, P1 ;  /* 0x83000000ff127807 */ /* 0x001fe40000800000 */
[----:B------:R-:W-:Y:S01]  /*0c40*/  FSETP.GT.AND P1, PT, |R16|, 152, PT ;  /* 0x431800001000780b */ /* 0x000fe20003f24200 */
[----:B-1----:R-:W-:Y:S01]  /*0c50*/  DFMA R8, R10, R20, R8 ;  /* 0x000000140a08722b */ /* 0x002fe20000000008 */
[C---:B------:R-:W-:Y:S02]  /*0c60*/  FFMA R10, R13.reuse, R24, 0.0013391353422775864601 ;  /* 0x3aaf85ed0d0a7423 */ /* 0x040fe40000000018 */
[----:B------:R0:W1:Y:S02]  /*0c70*/  F2I.NTZ R11, R16 ;  /* 0x00000010000b7305 */ /* 0x0000640000203100 */
[----:B------:R-:W-:-:S04]  /*0c80*/  FFMA R10, R13, R10, 0.0096188392490148544312 ;  /* 0x3c1d98560d0a7423 */ /* 0x000fc8000000000a */
[C---:B------:R-:W-:Y:S02]  /*0c90*/  FFMA R10, R13.reuse, R10, 0.055503588169813156128 ;  /* 0x3d6357bb0d0a7423 */ /* 0x040fe4000000000a */
[----:B------:R-:W2:Y:S01]  /*0ca0*/  F2F.F32.F64 R9, R8 ;  /* 0x0000000800097310 */ /* 0x000ea20000301000 */
[----:B0-----:R-:W-:Y:S02]  /*0cb0*/  IMAD.MOV.U32 R16, RZ, RZ, 0x3f800000 ;  /* 0x3f800000ff107424 */ /* 0x001fe400078e00ff */
[----:B------:R-:W-:-:S04]  /*0cc0*/  FFMA R10, R13, R10, 0.24022644758224487305 ;  /* 0x3e75fdec0d0a7423 */ /* 0x000fc8000000000a */
[----:B------:R-:W-:Y:S01]  /*0cd0*/  FFMA R10, R13, R10, 0.69314718246459960938 ;  /* 0x3f3172180d0a7423 */ /* 0x000fe2000000000a */
[----:B-1----:R-:W-:-:S03]  /*0ce0*/  LEA R11, R11, -R18, 0x17 ;  /* 0x800000120b0b7211 */ /* 0x002fc600078eb8ff */
[----:B------:R-:W-:Y:S01]  /*0cf0*/  FFMA R10, R13, R10, 1 ;  /* 0x3f8000000d0a7423 */ /* 0x000fe2000000000a */
[----:B------:R-:W-:Y:S01]  /*0d00*/  VIADD R13, R18, 0x7f000000 ;  /* 0x7f000000120d7836 */ /* 0x000fe20000000000 */
[----:B--2---:R0:W-:Y:S03]  /*0d10*/  STG.E desc[UR4][R6.64], R9 ;  /* 0x0000000906007986 */ /* 0x0041e6000c101904 */
[----:B------:R-:W-:Y:S02]  /*0d20*/  FMUL R10, R10, R13 ;  /* 0x0000000d0a0a7220 */ /* 0x000fe40000400000 */
[----:B------:R0:W1:Y:S02]  /*0d30*/  F2F.F32.F64 R13, R2 ;  /* 0x00000002000d7310 */ /* 0x0000640000301000 */
[----:B------:R-:W-:Y:S01]  /*0d40*/  FMUL R10, R10, R11 ;  /* 0x0000000b0a0a7220 */ /* 0x000fe20000400000 */
[----:B------:R-:W-:Y:S01]  /*0d50*/  @P1 FSEL R10, RZ, +INF , !P2 ;  /* 0x7f800000ff0a1808 */ /* 0x000fe20005000000 */
[----:B------:R-:W-:Y:S06]  /*0d60*/  @P0 BRA `(.L_x_66) ;  /* 0x00000000005c0947 */ /* 0x000fec0003800000 */
        /* <DEDUP_REMOVED lines=13> */
.L_x_67:
[----:B------:R-:W-:Y:S02]  /*0e40*/  FSETP.NEU.AND P0, PT, |R15|, +INF , PT ;  /* 0x7f8000000f00780b */ /* 0x000fe40003f0d200 */
[----:B------:R-:W-:-:S13]  /*0e50*/  FSETP.EQ.AND P1, PT, R14, -1, PT ;  /* 0xbf8000000e00780b */ /* 0x000fda0003f22000 */
[----:B------:R-:W-:Y:S05]  /*0e60*/  @!P0 BRA P1, `(.L_x_66) ;  /* 0x00000000001c8947 */ /* 0x000fea0000800000 */
[----:B------:R-:W-:Y:S01]  /*0e70*/  FSETP.GEU.AND P0, PT, R14, RZ, PT ;  /* 0x000000ff0e00720b */ /* 0x000fe20003f0e000 */
[----:B------:R-:W-:-:S12]  /*0e80*/  IMAD.MOV.U32 R16, RZ, RZ, R10 ;  /* 0x000000ffff107224 */ /* 0x000fd800078e000a */
[----:B0-----:R-:W0:Y:S01]  /*0e90*/  @!P0 FRND.FLOOR R2, R15 ;  /* 0x0000000f00028307 */ /* 0x001e220000205000 */
[----:B------:R-:W-:Y:S02]  /*0ea0*/  @!P0 FSETP.NEU.AND P1, PT, |R12|, 1, PT ;  /* 0x3f8000000c00880b */ /* 0x000fe40003f2d200 */
[----:B0-----:R-:W-:Y:S02]  /*0eb0*/  @!P0 FSETP.NEU.AND P2, PT, R2, R15, PT ;  /* 0x0000000f0200820b */ /* 0x001fe40003f4d000 */
[----:B------:R-:W-:-:S04]  /*0ec0*/  @!P0 FSEL R2, R10, -R10, P1 ;  /* 0x8000000a0a028208 */ /* 0x000fc80000800000 */
[----:B------:R-:W-:-:S07]  /*0ed0*/  @!P0 FSEL R16, R2, +QNAN , !P2 ;  /* 0x7fffffff02108808 */ /* 0x000fce0005000000 */
.L_x_66:
[----:B0-----:R-:W0:Y:S01]  /*0ee0*/  F2F.F64.F32 R6, R16 ;  /* 0x0000001000067310 */ /* 0x001e220000201800 */
[----:B------:R-:W-:Y:S01]  /*0ef0*/  MOV R2, 0x1 ;  /* 0x0000000100027802 */ /* 0x000fe20000000f00 */
[----:B------:R-:W-:Y:S06]  /*0f00*/  BSSY.RECONVERGENT B0, `(.L_x_68) ;  /* 0x0000012000007945 */ /* 0x000fec0003800200 */
[----:B------:R-:W2:Y:S01]  /*0f10*/  F2F.F64.F32 R8, R9 ;  /* 0x0000000900087310 */ /* 0x000ea20000201800 */
[----:B0-----:R-:W-:-:S07]  /*0f20*/  DADD R6, -R6, 1 ;  /* 0x3ff0000006067429 */ /* 0x001fce0000000100 */
[----:B------:R-:W0:Y:S01]  /*0f30*/  MUFU.RCP64H R3, R7 ;  /* 0x0000000700037308 */ /* 0x000e220000001800 */
[----:B--2---:R-:W-:Y:S01]  /*0f40*/  FSETP.GEU.AND P1, PT, |R9|, 6.5827683646048100446e-37, PT ;  /* 0x036000000900780b */ /* 0x004fe20003f2e200 */
[----:B0-----:R-:W-:-:S08]  /*0f50*/  DFMA R10, -R6, R2, 1 ;  /* 0x3ff00000060a742b */ /* 0x001fd00000000102 */
[----:B------:R-:W-:-:S08]  /*0f60*/  DFMA R10, R10, R10, R10 ;  /* 0x0000000a0a0a722b */ /* 0x000fd0000000000a */
[----:B------:R-:W-:-:S08]  /*0f70*/  DFMA R10, R2, R10, R2 ;  /* 0x0000000a020a722b */ /* 0x000fd00000000002 */
[----:B------:R-:W-:-:S08]  /*0f80*/  DFMA R2, -R6, R10, 1 ;  /* 0x3ff000000602742b */ /* 0x000fd0000000010a */
[----:B------:R-:W-:-:S08]  /*0f90*/  DFMA R2, R10, R2, R10 ;  /* 0x000000020a02722b */ /* 0x000fd0000000000a */
[----:B------:R-:W-:-:S08]  /*0fa0*/  DMUL R10, R8, R2 ;  /* 0x00000002080a7228 */ /* 0x000fd00000000000 */
[----:B------:R-:W-:-:S08]  /*0fb0*/  DFMA R14, -R6, R10, R8 ;  /* 0x0000000a060e722b */ /* 0x000fd00000000108 */
[----:B------:R-:W-:-:S10]  /*0fc0*/  DFMA R2, R2, R14, R10 ;  /* 0x0000000e0202722b */ /* 0x000fd4000000000a */
[----:B------:R-:W-:-:S05]  /*0fd0*/  FFMA R10, RZ, R7, R3 ;  /* 0x00000007ff0a7223 */ /* 0x000fca0000000003 */
[----:B------:R-:W-:-:S13]  /*0fe0*/  FSETP.GT.AND P0, PT, |R10|, 1.469367938527859385e-39, PT ;  /* 0x001000000a00780b */ /* 0x000fda0003f04200 */
[----:B------:R-:W-:Y:S05]  /*0ff0*/  @P0 BRA P1, `(.L_x_69) ;  /* 0x0000000000080947 */ /* 0x000fea0000800000 */
[----:B------:R-:W-:-:S07]  /*1000*/  MOV R20, 0x1020 ;  /* 0x0000102000147802 */ /* 0x000fce0000000f00 */
[----:B-1----:R-:W-:Y:S05]  /*1010*/  CALL.REL.NOINC `($__internal_5_$__cuda_sm20_div_rn_f64_full) ;  /* 0x0000000000a47944 */ /* 0x002fea0003c00000 */
.L_x_69:
[----:B------:R-:W-:Y:S05]  /*1020*/  BSYNC.RECONVERGENT B0 ;  /* 0x0000000000007941 */ /* 0x000fea0003800200 */
.L_x_68:
[----:B------:R-:W0:Y:S01]  /*1030*/  LDC.64 R6, c[0x0][0x388] ;  /* 0x0000e200ff067b82 */ /* 0x000e220000000a00 */
[----:B------:R-:W2:Y:S01]  /*1040*/  F2F.F32.F64 R3, R2 ;  /* 0x0000000200037310 */ /* 0x000ea20000301000 */
[----:B------:R-:W1:Y:S01]  /*1050*/  LDCU UR6, c[0x0][0x3b0] ;  /* 0x00007600ff0677ac */ /* 0x000e620008000800 */
[----:B0-----:R-:W-:-:S05]  /*1060*/  IMAD.WIDE R6, R0, 0x4, R6 ;  /* 0x0000000400067825 */ /* 0x001fca00078e0206 */
[----:B------:R0:W5:Y:S01]  /*1070*/  LDG.E R8, desc[UR4][R6.64] ;  /* 0x0000000406087981 */ /* 0x000162000c1e1900 */
[----:B--2---:R-:W-:Y:S01]  /*1080*/  VIADD R0, R3, 0xf3000000 ;  /* 0xf300000003007836 */ /* 0x004fe20000000000 */
[----:B------:R0:W2:Y:S01]  /*1090*/  MUFU.RSQ R10, R3 ;  /* 0x00000003000a7308 */ /* 0x0000a20000001400 */
[----:B------:R-:W-:Y:S03]  /*10a0*/  BSSY.RECONVERGENT B0, `(.L_x_70) ;  /* 0x000000c000007945 */ /* 0x000fe60003800200 */
[----:B------:R-:W-:Y:S01]  /*10b0*/  ISETP.GT.U32.AND P0, PT, R0, 0x727fffff, PT ;  /* 0x727fffff0000780c */ /* 0x000fe20003f04070 */
[----:B-1----:R-:W-:-:S12]  /*10c0*/  FMUL R0, R13, UR6 ;  /* 0x000000060d007c20 */ /* 0x002fd80008400000 */
[----:B0-2---:R-:W-:Y:S05]  /*10d0*/  @!P0 BRA `(.L_x_71) ;  /* 0x0000000000108947 */ /* 0x005fea0003800000 */
[----:B------:R-:W-:-:S07]  /*10e0*/  MOV R13, 0x1100 ;  /* 0x00001100000d7802 */ /* 0x000fce0000000f00 */
[----:B-----5:R-:W-:Y:S05]  /*10f0*/  CALL.REL.NOINC `($__internal_6_$__cuda_sm20_sqrt_rn_f32_slowpath) ;  /* 0x0000000400dc7944 */ /* 0x020fea0003c00000 */
[----:B------:R-:W-:Y:S01]  /*1100*/  IMAD.MOV.U32 R2, RZ, RZ, R9 ;  /* 0x000000ffff027224 */ /* 0x000fe200078e0009 */
[----:B------:R-:W-:Y:S06]  /*1110*/  BRA `(.L_x_72) ;  /* 0x0000000000107947 */ /* 0x000fec0003800000 */
.L_x_71:
[----:B------:R-:W-:Y:S01]  /*1120*/  FMUL.FTZ R2, R3, R10 ;  /* 0x0000000a03027220 */ /* 0x000fe20000410000 */
[----:B------:R-:W-:-:S03]  /*1130*/  FMUL.FTZ R9, R10, 0.5 ;  /* 0x3f0000000a097820 */ /* 0x000fc60000410000 */
[----:B------:R-:W-:-:S04]  /*1140*/  FFMA R3, -R2, R2, R3 ;  /* 0x0000000202037223 */ /* 0x000fc80000000103 */
[----:B------:R-:W-:-:S07]  /*1150*/  FFMA R2, R3, R9, R2 ;  /* 0x0000000903027223 */ /* 0x000fce0000000002 */
.L_x_72:
[----:B------:R-:W-:Y:S05]  /*1160*/  BSYNC.RECONVERGENT B0 ;  /* 0x0000000000007941 */ /* 0x000fea0003800200 */
.L_x_70:
        /* <DEDUP_REMOVED lines=12> */
[----:B-----5:R-:W-:Y:S05]  /*1230*/  CALL.REL.NOINC `($__internal_7_$__cuda_sm3x_div_rn_noftz_f32_slowpath) ;  /* 0x0000000400e87944 */ /* 0x020fea0003c00000 */
[----:B------:R-:W-:-:S07]  /*1240*/  MOV R3, R0 ;  /* 0x0000000000037202 */ /* 0x000fce0000000f00 */
.L_x_74:
[----:B------:R-:W-:Y:S05]  /*1250*/  BSYNC.RECONVERGENT B0 ;  /* 0x0000000000007941 */ /* 0x000fea0003800200 */
.L_x_73:
[----:B-----5:R-:W-:-:S05]  /*1260*/  FADD R3, R8, -R3 ;  /* 0x8000000308037221 */ /* 0x020fca0000000000 */
[----:B------:R-:W-:Y:S01]  /*1270*/  STG.E desc[UR4][R6.64], R3 ;  /* 0x0000000306007986 */ /* 0x000fe2000c101904 */
[----:B------:R-:W-:Y:S06]  /*1280*/  BAR.SYNC.DEFER_BLOCKING 0x0 ;  /* 0x0000000000007b1d */ /* 0x000fec0000010000 */
[----:B------:R-:W-:Y:S01]  /*1290*/  STG.E desc[UR4][R4.64], RZ ;  /* 0x000000ff04007986 */ /* 0x000fe2000c101904 */
[----:B------:R-:W-:Y:S05]  /*12a0*/  EXIT ;  /* 0x000000000000794d */ /* 0x000fea0003800000 */
        .weak           $__internal_5_$__cuda_sm20_div_rn_f64_full
        .type           $__internal_5_$__cuda_sm20_div_rn_f64_full,@function
        .size           $__internal_5_$__cuda_sm20_div_rn_f64_full,($__internal_6_$__cuda_sm20_sqrt_rn_f32_slowpath - $__internal_5_$__cuda_sm20_div_rn_f64_full)
$__internal_5_$__cuda_sm20_div_rn_f64_full:
[C---:B------:R-:W-:Y:S01]  /*12b0*/  FSETP.GEU.AND P1, PT, |R7|.reuse, 1.469367938527859385e-39, PT ;  /* 0x001000000700780b */ /* 0x040fe20003f2e200 */
[----:B------:R-:W-:Y:S01]  /*12c0*/  IMAD.MOV.U32 R14, RZ, RZ, 0x1 ;  /* 0x00000001ff0e7424 */ /* 0x000fe200078e00ff */
[----:B------:R-:W-:Y:S01]  /*12d0*/  LOP3.LUT R2, R7, 0x800fffff, RZ, 0xc0, !PT ;  /* 0x800fffff07027812 */ /* 0x000fe200078ec0ff */
[----:B------:R-:W-:Y:S01]  /*12e0*/  BSSY.RECONVERGENT B1, `(.L_x_75) ;  /* 0x0000054000017945 */ /* 0x000fe20003800200 */
[C---:B------:R-:W-:Y:S02]  /*12f0*/  FSETP.GEU.AND P3, PT, |R9|.reuse, 1.469367938527859385e-39, PT ;  /* 0x001000000900780b */ /* 0x040fe40003f6e200 */
[----:B------:R-:W-:Y:S01]  /*1300*/  LOP3.LUT R3, R2, 0x3ff00000, RZ, 0xfc, !PT ;  /* 0x3ff0000002037812 */ /* 0x000fe200078efcff */
[----:B------:R-:W-:Y:S01]  /*1310*/  IMAD.MOV.U32 R2, RZ, RZ, R6 ;  /* 0x000000ffff027224 */ /* 0x000fe200078e0006 */
[----:B------:R-:W-:Y:S02]  /*1320*/  LOP3.LUT R21, R9, 0x7ff00000, RZ, 0xc0, !PT ;  /* 0x7ff0000009157812 */ /* 0x000fe400078ec0ff */
[----:B------:R-:W-:-:S02]  /*1330*/  MOV R22, 0x1ca00000 ;  /* 0x1ca0000000167802 */ /* 0x000fc40000000f00 */
[----:B------:R-:W-:Y:S01]  /*1340*/  LOP3.LUT R24, R7, 0x7ff00000, RZ, 0xc0, !PT ;  /* 0x7ff0000007187812 */ /* 0x000fe200078ec0ff */
[----:B------:R-:W-:Y:S01]  /*1350*/  @!P1 DMUL R2, R6, 8.98846567431157953865e+307 ;  /* 0x7fe0000006029828 */ /* 0x000fe20000000000 */
[----:B------:R-:W-:Y:S02]  /*1360*/  MOV R23, R21 ;  /* 0x0000001500177202 */ /* 0x000fe40000000f00 */
[----:B------:R-:W-:Y:S02]  /*1370*/  ISETP.GE.U32.AND P2, PT, R21, R24, PT ;  /* 0x000000181500720c */ /* 0x000fe40003f46070 */
[----:B------:R-:W-:Y:S01]  /*1380*/  @!P3 LOP3.LUT R16, R7, 0x7ff00000, RZ, 0xc0, !PT ;  /* 0x7ff000000710b812 */ /* 0x000fe200078ec0ff */
[----:B------:R-:W0:Y:S03]  /*1390*/  MUFU.RCP64H R15, R3 ;  /* 0x00000003000f7308 */ /* 0x000e260000001800 */
[----:B------:R-:W-:-:S02]  /*13a0*/  @!P3 ISETP.GE.U32.AND P4, PT, R21, R16, PT ;  /* 0x000000101500b20c */ /* 0x000fc40003f86070 */
[----:B------:R-:W-:Y:S02]  /*13b0*/  @!P1 LOP3.LUT R24, R3, 0x7ff00000, RZ, 0xc0, !PT ;  /* 0x7ff0000003189812 */ /* 0x000fe400078ec0ff */
[----:B------:R-:W-:-:S03]  /*13c0*/  @!P3 SEL R17, R22, 0x63400000, !P4 ;  /* 0x634000001611b807 */ /* 0x000fc60006000000 */
[----:B------:R-:W-:Y:S01]  /*13d0*/  VIADD R26, R24, 0xffffffff ;  /* 0xffffffff181a7836 */ /* 0x000fe20000000000 */
[----:B------:R-:W-:-:S04]  /*13e0*/  @!P3 LOP3.LUT R18, R17, 0x80000000, R9, 0xf8, !PT ;  /* 0x800000001112b812 */ /* 0x000fc800078ef809 */
[----:B------:R-:W-:Y:S01]  /*13f0*/  @!P3 LOP3.LUT R19, R18, 0x100000, RZ, 0xfc, !PT ;  /* 0x001000001213b812 */ /* 0x000fe200078efcff */
[----:B------:R-:W-:Y:S01]  /*1400*/  @!P3 IMAD.MOV.U32 R18, RZ, RZ, RZ ;  /* 0x000000ffff12b224 */ /* 0x000fe200078e00ff */
[----:B0-----:R-:W-:-:S08]  /*1410*/  DFMA R10, R14, -R2, 1 ;  /* 0x3ff000000e0a742b */ /* 0x001fd00000000802 */
[----:B------:R-:W-:-:S08]  /*1420*/  DFMA R10, R10, R10, R10 ;  /* 0x0000000a0a0a722b */ /* 0x000fd0000000000a */
[----:B------:R-:W-:Y:S01]  /*1430*/  DFMA R14, R14, R10, R14 ;  /* 0x0000000a0e0e722b */ /* 0x000fe2000000000e */
[----:B------:R-:W-:Y:S01]  /*1440*/  SEL R11, R22, 0x63400000, !P2 ;  /* 0x63400000160b7807 */ /* 0x000fe20005000000 */
[----:B------:R-:W-:-:S03]  /*1450*/  IMAD.MOV.U32 R10, RZ, RZ, R8 ;  /* 0x000000ffff0a7224 */ /* 0x000fc600078e0008 */
[----:B------:R-:W-:-:S03]  /*1460*/  LOP3.LUT R11, R11, 0x800fffff, R9, 0xf8, !PT ;  /* 0x800fffff0b0b7812 */ /* 0x000fc600078ef809 */
[----:B------:R-:W-:-:S03]  /*1470*/  DFMA R16, R14, -R2, 1 ;  /* 0x3ff000000e10742b */ /* 0x000fc60000000802 */
[----:B------:R-:W-:-:S05]  /*1480*/  @!P3 DFMA R10, R10, 2, -R18 ;  /* 0x400000000a0ab82b */ /* 0x000fca0000000812 */
[----:B------:R-:W-:-:S05]  /*1490*/  DFMA R16, R14, R16, R14 ;  /* 0x000000100e10722b */ /* 0x000fca000000000e */
[----:B------:R-:W-:-:S03]  /*14a0*/  @!P3 LOP3.LUT R23, R11, 0x7ff00000, RZ, 0xc0, !PT ;  /* 0x7ff000000b17b812 */ /* 0x000fc600078ec0ff */
[----:B------:R-:W-:Y:S02]  /*14b0*/  DMUL R14, R16, R10 ;  /* 0x0000000a100e7228 */ /* 0x000fe40000000000 */
[----:B------:R-:W-:-:S05]  /*14c0*/  VIADD R25, R23, 0xffffffff ;  /* 0xffffffff17197836 */ /* 0x000fca0000000000 */
[----:B------:R-:W-:Y:S01]  /*14d0*/  ISETP.GT.U32.AND P1, PT, R25, 0x7feffffe, PT ;  /* 0x7feffffe1900780c */ /* 0x000fe20003f24070 */
[----:B------:R-:W-:-:S03]  /*14e0*/  DFMA R18, R14, -R2, R10 ;  /* 0x800000020e12722b */ /* 0x000fc6000000000a */
[----:B------:R-:W-:-:S05]  /*14f0*/  ISETP.GT.U32.OR P1, PT, R26, 0x7feffffe, P1 ;  /* 0x7feffffe1a00780c */ /* 0x000fca0000f24470 */
[----:B------:R-:W-:-:S08]  /*1500*/  DFMA R14, R16, R18, R14 ;  /* 0x00000012100e722b */ /* 0x000fd0000000000e */
[----:B------:R-:W-:Y:S05]  /*1510*/  @P1 BRA `(.L_x_76) ;  /* 0x00000000006c1947 */ /* 0x000fea0003800000 */
[----:B------:R-:W-:Y:S01]  /*1520*/  LOP3.LUT R16, R7, 0x7ff00000, RZ, 0xc0, !PT ;  /* 0x7ff0000007107812 */ /* 0x000fe200078ec0ff */
[----:B------:R-:W-:-:S03]  /*1530*/  IMAD.MOV.U32 R18, RZ, RZ, RZ ;  /* 0x000000ffff127224 */ /* 0x000fc600078e00ff */
[CC--:B------:R-:W-:Y:S02]  /*1540*/  VIADDMNMX R8, R21.reuse, -R16.reuse, 0xb9600000, !PT ;  /* 0xb960000015087446 */ /* 0x0c0fe40007800910 */
[----:B------:R-:W-:Y:S02]  /*1550*/  ISETP.GE.U32.AND P1, PT, R21, R16, PT ;  /* 0x000000101500720c */ /* 0x000fe40003f26070 */
[----:B------:R-:W-:Y:S02]  /*1560*/  VIMNMX R8, PT, PT, R8, 0x46a00000, PT ;  /* 0x46a0000008087848 */ /* 0x000fe40003fe0100 */
[----:B------:R-:W-:-:S04]  /*1570*/  SEL R9, R22, 0x63400000, !P1 ;  /* 0x6340000016097807 */ /* 0x000fc80004800000 */
[----:B------:R-:W-:-:S05]  /*1580*/  IADD3 R8, PT, PT, -R9, R8, RZ ;  /* 0x0000000809087210 */ /* 0x000fca0007ffe1ff */
[----:B------:R-:W-:-:S06]  /*1590*/  VIADD R19, R8, 0x7fe00000 ;  /* 0x7fe0000008137836 */ /* 0x000fcc0000000000 */
[----:B------:R-:W-:-:S10]  /*15a0*/  DMUL R16, R14, R18 ;  /* 0x000000120e107228 */ /* 0x000fd40000000000 */
[----:B------:R-:W-:-:S13]  /*15b0*/  FSETP.GTU.AND P1, PT, |R17|, 1.469367938527859385e-39, PT ;  /* 0x001000001100780b */ /* 0x000fda0003f2c200 */
[----:B------:R-:W-:Y:S05]  /*15c0*/  @P1 BRA `(.L_x_77) ;  /* 0x0000000000941947 */ /* 0x000fea0003800000 */
[----:B------:R-:W-:Y:S01]  /*15d0*/  DFMA R2, R14, -R2, R10 ;  /* 0x800000020e02722b */ /* 0x000fe2000000000a */
[----:B------:R-:W-:-:S09]  /*15e0*/  MOV R18, RZ ;  /* 0x000000ff00127202 */ /* 0x000fd20000000f00 */
[C---:B------:R-:W-:Y:S02]  /*15f0*/  FSETP.NEU.AND P1, PT, R3.reuse, RZ, PT ;  /* 0x000000ff0300720b */ /* 0x040fe40003f2d000 */
[----:B------:R-:W-:-:S04]  /*1600*/  LOP3.LUT R7, R3, 0x80000000, R7, 0x48, !PT ;  /* 0x8000000003077812 */ /* 0x000fc800078e4807 */
[----:B------:R-:W-:-:S07]  /*1610*/  LOP3.LUT R19, R7, R19, RZ, 0xfc, !PT ;  /* 0x0000001307137212 */ /* 0x000fce00078efcff */
[----:B------:R-:W-:Y:S05]  /*1620*/  @!P1 BRA `(.L_x_77) ;  /* 0x00000000007c9947 */ /* 0x000fea0003800000 */
[----:B------:R-:W-:Y:S02]  /*1630*/  IMAD.MOV R3, RZ, RZ, -R8 ;  /* 0x000000ffff037224 */ /* 0x000fe400078e0a08 */
[----:B------:R-:W-:-:S06]  /*1640*/  IMAD.MOV.U32 R2, RZ, RZ, RZ ;  /* 0x000000ffff027224 */ /* 0x000fcc00078e00ff */
[----:B------:R-:W-:Y:S02]  /*1650*/  DFMA R2, R16, -R2, R14 ;  /* 0x800000021002722b */ /* 0x000fe4000000000e */
[----:B------:R-:W-:-:S04]  /*1660*/  DMUL.RP R14, R14, R18 ;  /* 0x000000120e0e7228 */ /* 0x000fc80000008000 */
[----:B------:R-:W-:-:S04]  /*1670*/  IADD3 R2, PT, PT, -R8, -0x43300000, RZ ;  /* 0xbcd0000008027810 */ /* 0x000fc80007ffe1ff */
[----:B------:R-:W-:Y:S02]  /*1680*/  FSETP.NEU.AND P1, PT, |R3|, R2, PT ;  /* 0x000000020300720b */ /* 0x000fe40003f2d200 */
[----:B------:R-:W-:Y:S02]  /*1690*/  LOP3.LUT R7, R15, R7, RZ, 0x3c, !PT ;  /* 0x000000070f077212 */ /* 0x000fe400078e3cff */
[----:B------:R-:W-:Y:S02]  /*16a0*/  FSEL R16, R14, R16, !P1 ;  /* 0x000000100e107208 */ /* 0x000fe40004800000 */
[----:B------:R-:W-:Y:S01]  /*16b0*/  FSEL R17, R7, R17, !P1 ;  /* 0x0000001107117208 */ /* 0x000fe20004800000 */
[----:B------:R-:W-:Y:S06]  /*16c0*/  BRA `(.L_x_77) ;  /* 0x0000000000547947 */ /* 0x000fec0003800000 */
.L_x_76:
[----:B------:R-:W-:-:S14]  /*16d0*/  DSETP.NAN.AND P1, PT, R8, R8, PT ;  /* 0x000000080800722a */ /* 0x000fdc0003f28000 */
[----:B------:R-:W-:Y:S05]  /*16e0*/  @P1 BRA `(.L_x_78) ;  /* 0x0000000000441947 */ /* 0x000fea0003800000 */
[----:B------:R-:W-:-:S14]  /*16f0*/  DSETP.NAN.AND P1, PT, R6, R6, PT ;  /* 0x000000060600722a */ /* 0x000fdc0003f28000 */
[----:B------:R-:W-:Y:S05]  /*1700*/  @P1 BRA `(.L_x_79) ;  /* 0x0000000000301947 */ /* 0x000fea0003800000 */
[----:B------:R-:W-:Y:S01]  /*1710*/  ISETP.NE.AND P1, PT, R23, R24, PT ;  /* 0x000000181700720c */ /* 0x000fe20003f25270 */
[----:B------:R-:W-:Y:S01]  /*1720*/  IMAD.MOV.U32 R17, RZ, RZ, -0x80000 ;  /* 0xfff80000ff117424 */ /* 0x000fe200078e00ff */
[----:B------:R-:W-:-:S11]  /*1730*/  MOV R16, 0x0 ;  /* 0x0000000000107802 */ /* 0x000fd60000000f00 */
[----:B------:R-:W-:Y:S05]  /*1740*/  @!P1 BRA `(.L_x_77) ;  /* 0x0000000000349947 */ /* 0x000fea0003800000 */
[----:B------:R-:W-:Y:S02]  /*1750*/  ISETP.NE.AND P1, PT, R23, 0x7ff00000, PT ;  /* 0x7ff000001700780c */ /* 0x000fe40003f25270 */
[----:B------:R-:W-:Y:S02]  /*1760*/  LOP3.LUT R17, R9, 0x80000000, R7, 0x48, !PT ;  /* 0x8000000009117812 */ /* 0x000fe400078e4807 */
[----:B------:R-:W-:-:S13]  /*1770*/  ISETP.EQ.OR P1, PT, R24, RZ, !P1 ;  /* 0x000000ff1800720c */ /* 0x000fda0004f22670 */
[----:B------:R-:W-:Y:S01]  /*1780*/  @P1 LOP3.LUT R2, R17, 0x7ff00000, RZ, 0xfc, !PT ;  /* 0x7ff0000011021812 */ /* 0x000fe200078efcff */
[----:B------:R-:W-:Y:S01]  /*1790*/  @!P1 IMAD.MOV.U32 R16, RZ, RZ, RZ ;  /* 0x000000ffff109224 */ /* 0x000fe200078e00ff */
[----:B------:R-:W-:-:S03]  /*17a0*/  @P1 MOV R16, RZ ;  /* 0x000000ff00101202 */ /* 0x000fc60000000f00 */
[----:B------:R-:W-:Y:S01]  /*17b0*/  @P1 IMAD.MOV.U32 R17, RZ, RZ, R2 ;  /* 0x000000ffff111224 */ /* 0x000fe200078e0002 */
[----:B------:R-:W-:Y:S06]  /*17c0*/  BRA `(.L_x_77) ;  /* 0x0000000000147947 */ /* 0x000fec0003800000 */
.L_x_79:
[----:B------:R-:W-:Y:S01]  /*17d0*/  LOP3.LUT R17, R7, 0x80000, RZ, 0xfc, !PT ;  /* 0x0008000007117812 */ /* 0x000fe200078efcff */
[----:B------:R-:W-:Y:S01]  /*17e0*/  IMAD.MOV.U32 R16, RZ, RZ, R6 ;  /* 0x000000ffff107224 */ /* 0x000fe200078e0006 */
[----:B------:R-:W-:Y:S06]  /*17f0*/  BRA `(.L_x_77) ;  /* 0x0000000000087947 */ /* 0x000fec0003800000 */
.L_x_78:
[----:B------:R-:W-:Y:S02]  /*1800*/  LOP3.LUT R17, R9, 0x80000, RZ, 0xfc, !PT ;  /* 0x0008000009117812 */ /* 0x000fe400078efcff */
[----:B------:R-:W-:-:S07]  /*1810*/  MOV R16, R8 ;  /* 0x0000000800107202 */ /* 0x000fce0000000f00 */
.L_x_77:
[----:B------:R-:W-:Y:S05]  /*1820*/  BSYNC.RECONVERGENT B1 ;  /* 0x0000000000017941 */ /* 0x000fea0003800200 */
.L_x_75:
[----:B------:R-:W-:Y:S02]  /*1830*/  HFMA2 R21, -RZ, RZ, 0, 0 ;  /* 0x00000000ff157431 */ /* 0x000fe400000001ff */
[----:B------:R-:W-:Y:S02]  /*1840*/  IMAD.MOV.U32 R2, RZ, RZ, R16 ;  /* 0x000000ffff027224 */ /* 0x000fe400078e0010 */
[----:B------:R-:W-:Y:S01]  /*1850*/  IMAD.MOV.U32 R3, RZ, RZ, R17 ;  /* 0x000000ffff037224 */ /* 0x000fe200078e0011 */
[----:B------:R-:W-:Y:S06]  /*1860*/  RET.REL.NODEC R20 `(adamfloat) ;  /* 0xffffffe414e47950 */ /* 0x000fec0003c3ffff */
        .weak           $__internal_6_$__cuda_sm20_sqrt_rn_f32_slowpath
        .type           $__internal_6_$__cuda_sm20_sqrt_rn_f32_slowpath,@function
        .size           $__internal_6_$__cuda_sm20_sqrt_rn_f32_slowpath,($__internal_7_$__cuda_sm3x_div_rn_noftz_f32_slowpath - $__internal_6_$__cuda_sm20_sqrt_rn_f32_slowpath)
$__internal_6_$__cuda_sm20_sqrt_rn_f32_slowpath:
[----:B------:R-:W-:-:S13]  /*1870*/  LOP3.LUT P0, RZ, R3, 0x7fffffff, RZ, 0xc0, !PT ;  /* 0x7fffffff03ff7812 */ /* 0x000fda000780c0ff */
[----:B------:R-:W-:Y:S05]  /*1880*/  @!P0 BRA `(.L_x_80) ;  /* 0x0000000000448947 */ /* 0x000fea0003800000 */
[----:B------:R-:W-:Y:S01]  /*1890*/  FSETP.GEU.FTZ.AND P0, PT, R3, RZ, PT ;  /* 0x000000ff0300720b */ /* 0x000fe20003f1e000 */
[----:B------:R-:W-:-:S12]  /*18a0*/  IMAD.MOV.U32 R2, RZ, RZ, R3 ;  /* 0x000000ffff027224 */ /* 0x000fd800078e0003 */
[----:B------:R-:W-:Y:S01]  /*18b0*/  @!P0 IMAD.MOV.U32 R3, RZ, RZ, 0x7fffffff ;  /* 0x7fffffffff038424 */ /* 0x000fe200078e00ff */
        /* <DEDUP_REMOVED lines=11> */
[----:B------:R-:W-:-:S03]  /*1970*/  @!P0 MOV R3, R2 ;  /* 0x0000000200038202 */ /* 0x000fc60000000f00 */
[----:B------:R-:W-:-:S04]  /*1980*/  @P0 FFMA R10, R11, R10, R12 ;  /* 0x0000000a0b0a0223 */ /* 0x000fc8000000000c */
[----:B------:R-:W-:-:S07]  /*1990*/  @P0 FMUL.FTZ R3, R10, 2.3283064365386962891e-10 ;  /* 0x2f8000000a030820 */ /* 0x000fce0000410000 */
.L_x_80:
[----:B------:R-:W-:Y:S02]  /*19a0*/  IMAD.MOV.U32 R9, RZ, RZ, R3 ;  /* 0x000000ffff097224 */ /* 0x000fe400078e0003 */
[----:B------:R-:W-:Y:S02]  /*19b0*/  HFMA2 R3, -RZ, RZ, 0, 0 ;  /* 0x00000000ff037431 */ /* 0x000fe400000001ff */
[----:B------:R-:W-:-:S04]  /*19c0*/  IMAD.MOV.U32 R2, RZ, RZ, R13 ;  /* 0x000000ffff027224 */ /* 0x000fc800078e000d */
[----:B------:R-:W-:Y:S05]  /*19d0*/  RET.REL.NODEC R2 `(adamfloat) ;  /* 0xffffffe402887950 */ /* 0x000fea0003c3ffff */
        .weak           $__internal_7_$__cuda_sm3x_div_rn_noftz_f32_slowpath
        .type           $__internal_7_$__cuda_sm3x_div_rn_noftz_f32_slowpath,@function
        .size           $__internal_7_$__cuda_sm3x_div_rn_noftz_f32_slowpath,(.L_x_118 - $__internal_7_$__cuda_sm3x_div_rn_noftz_f32_slowpath)
$__internal_7_$__cuda_sm3x_div_rn_noftz_f32_slowpath:
[--C-:B------:R-:W-:Y:S01]  /*19e0*/  SHF.R.U32.HI R10, RZ, 0x17, R13.reuse ;  /* 0x00000017ff0a7819 */ /* 0x100fe2000001160d */
[----:B------:R-:W-:Y:S01]  /*19f0*/  BSSY.RECONVERGENT B1, `(.L_x_81) ;  /* 0x0000065000017945 */ /* 0x000fe20003800200 */
[----:B------:R-:W-:Y:S01]  /*1a00*/  SHF.R.U32.HI R3, RZ, 0x17, R0 ;  /* 0x00000017ff037819 */ /* 0x000fe20000011600 */
[----:B------:R-:W-:Y:S01]  /*1a10*/  IMAD.MOV.U32 R12, RZ, RZ, R13 ;  /* 0x000000ffff0c7224 */ /* 0x000fe200078e000d */
[----:B------:R-:W-:Y:S02]  /*1a20*/  LOP3.LUT R10, R10, 0xff, RZ, 0xc0, !PT ;  /* 0x000000ff0a0a7812 */ /* 0x000fe400078ec0ff */
[----:B------:R-:W-:Y:S02]  /*1a30*/  LOP3.LUT R14, R3, 0xff, RZ, 0xc0, !PT ;  /* 0x000000ff030e7812 */ /* 0x000fe400078ec0ff */
[----:B------:R-:W-:Y:S01]  /*1a40*/  MOV R11, R0 ;  /* 0x00000000000b7202 */ /* 0x000fe20000000f00 */
[----:B------:R-:W-:Y:S02]  /*1a50*/  VIADD R16, R10, 0xffffffff ;  /* 0xffffffff0a107836 */ /* 0x000fe40000000000 */
[----:B------:R-:W-:-:S03]  /*1a60*/  VIADD R15, R14, 0xffffffff ;  /* 0xffffffff0e0f7836 */ /* 0x000fc60000000000 */
[----:B------:R-:W-:-:S04]  /*1a70*/  ISETP.GT.U32.AND P0, PT, R16, 0xfd, PT ;  /* 0x000000fd1000780c */ /* 0x000fc80003f04070 */
[----:B------:R-:W-:-:S13]  /*1a80*/  ISETP.GT.U32.OR P0, PT, R15, 0xfd, P0 ;  /* 0x000000fd0f00780c */ /* 0x000fda0000704470 */
[----:B------:R-:W-:Y:S01]  /*1a90*/  @!P0 IMAD.MOV.U32 R9, RZ, RZ, RZ ;  /* 0x000000ffff098224 */ /* 0x000fe200078e00ff */
[----:B------:R-:W-:Y:S06]  /*1aa0*/  @!P0 BRA `(.L_x_82) ;  /* 0x0000000000608947 */ /* 0x000fec0003800000 */
[----:B------:R-:W-:Y:S02]  /*1ab0*/  FSETP.GTU.FTZ.AND P0, PT, |R0|, +INF , PT ;  /* 0x7f8000000000780b */ /* 0x000fe40003f1c200 */
[----:B------:R-:W-:Y:S02]  /*1ac0*/  FSETP.GTU.FTZ.AND P1, PT, |R13|, +INF , PT ;  /* 0x7f8000000d00780b */ /* 0x000fe40003f3c200 */
[----:B------:R-:W-:Y:S02]  /*1ad0*/  MOV R3, R13 ;  /* 0x0000000d00037202 */ /* 0x000fe40000000f00 */
        /* <DEDUP_REMOVED lines=21> */
.L_x_82:
[----:B------:R-:W-:Y:S01]  /*1c30*/  LEA R3, R10, 0xc0800000, 0x17 ;  /* 0xc08000000a037811 */ /* 0x000fe200078eb8ff */
[----:B------:R-:W-:Y:S04]  /*1c40*/  BSSY.RECONVERGENT B2, `(.L_x_87) ;  /* 0x0000036000027945 */ /* 0x000fe80003800200 */
[----:B------:R-:W-:Y:S02]  /*1c50*/  IMAD.IADD R12, R12, 0x1, -R3 ;  /* 0x000000010c0c7824 */ /* 0x000fe400078e0a03 */
[----:B------:R-:W-:Y:S02]  /*1c60*/  VIADD R3, R14, 0xffffff81 ;  /* 0xffffff810e037836 */ /* 0x000fe40000000000 */
[----:B------:R-:W0:Y:S01]  /*1c70*/  MUFU.RCP R13, R12 ;  /* 0x0000000c000d7308 */ /* 0x000e220000001000 */
[----:B------:R-:W-:Y:S01]  /*1c80*/  FADD.FTZ R15, -R12, -RZ ;  /* 0x800000ff0c0f7221 */ /* 0x000fe20000010100 */
[C---:B------:R-:W-:Y:S01]  /*1c90*/  IMAD R0, R3.reuse, -0x800000, R11 ;  /* 0xff80000003007824 */ /* 0x040fe200078e020b */
[----:B------:R-:W-:-:S04]  /*1ca0*/  IADD3 R10, PT, PT, R3, 0x7f, -R10 ;  /* 0x0000007f030a7810 */ /* 0x000fc80007ffe80a */
[----:B------:R-:W-:Y:S01]  /*1cb0*/  IADD3 R10, PT, PT, R10, R9, RZ ;  /* 0x000000090a0a7210 */ /* 0x000fe20007ffe0ff */
        /* <DEDUP_REMOVED lines=21> */
[C---:B------:R-:W-:Y:S01]  /*1e10*/  IADD3 R12, PT, PT, R13.reuse, 0x20, RZ ;  /* 0x000000200d0c7810 */ /* 0x040fe20007ffe0ff */
        /* <DEDUP_REMOVED lines=16> */
[----:B------:R-:W-:-:S04]  /*1f20*/  LOP3.LUT R3, R3, R10, RZ, 0xc0, !PT ;  /* 0x0000000a03037212 */ /* 0x000fc800078ec0ff */
[----:B------:R-:W-:-:S04]  /*1f30*/  IADD3 R3, PT, PT, R12, R3, RZ ;  /* 0x000000030c037210 */ /* 0x000fc80007ffe0ff */
[----:B------:R-:W-:Y:S01]  /*1f40*/  LOP3.LUT R0, R3, R0, RZ, 0xfc, !PT ;  /* 0x0000000003007212 */ /* 0x000fe200078efcff */
[----:B------:R-:W-:Y:S06]  /*1f50*/  BRA `(.L_x_90) ;  /* 0x0000000000107947 */ /* 0x000fec0003800000 */
.L_x_89:
[----:B------:R-:W-:-:S04]  /*1f60*/  LOP3.LUT R0, R0, 0x80000000, RZ, 0xc0, !PT ;  /* 0x8000000000007812 */ /* 0x000fc800078ec0ff */
[----:B------:R-:W-:Y:S01]  /*1f70*/  LOP3.LUT R0, R0, 0x7f800000, RZ, 0xfc, !PT ;  /* 0x7f80000000007812 */ /* 0x000fe200078efcff */
[----:B------:R-:W-:Y:S06]  /*1f80*/  BRA `(.L_x_90) ;  /* 0x0000000000047947 */ /* 0x000fec0003800000 */
.L_x_88:
[----:B------:R-:W-:-:S07]  /*1f90*/  IMAD R0, R10, 0x800000, R0 ;  /* 0x008000000a007824 */ /* 0x000fce00078e0200 */
.L_x_90:
[----:B------:R-:W-:Y:S05]  /*1fa0*/  BSYNC.RECONVERGENT B2 ;  /* 0x0000000000027941 */ /* 0x000fea0003800200 */
.L_x_87:
[----:B------:R-:W-:Y:S05]  /*1fb0*/  BRA `(.L_x_91) ;  /* 0x0000000000207947 */ /* 0x000fea0003800000 */
.L_x_86:
[----:B------:R-:W-:-:S04]  /*1fc0*/  LOP3.LUT R0, R12, 0x80000000, R11, 0x48, !PT ;  /* 0x800000000c007812 */ /* 0x000fc800078e480b */
[----:B------:R-:W-:Y:S01]  /*1fd0*/  LOP3.LUT R0, R0, 0x7f800000, RZ, 0xfc, !PT ;  /* 0x7f80000000007812 */ /* 0x000fe200078efcff */
[----:B------:R-:W-:Y:S06]  /*1fe0*/  BRA `(.L_x_91) ;  /* 0x0000000000147947 */ /* 0x000fec0003800000 */
.L_x_85:
[----:B------:R-:W-:Y:S01]  /*1ff0*/  LOP3.LUT R0, R12, 0x80000000, R11, 0x48, !PT ;  /* 0x800000000c007812 */ /* 0x000fe200078e480b */
[----:B------:R-:W-:Y:S06]  /*2000*/  BRA `(.L_x_91) ;  /* 0x00000000000c7947 */ /* 0x000fec0003800000 */
.L_x_84:
[----:B------:R-:W0:Y:S01]  /*2010*/  MUFU.RSQ R0, -QNAN ;  /* 0xffc0000000007908 */ /* 0x000e220000001400 */
[----:B------:R-:W-:Y:S05]  /*2020*/  BRA `(.L_x_91) ;  /* 0x0000000000047947 */ /* 0x000fea0003800000 */
.L_x_83:
[----:B------:R-:W-:-:S07]  /*2030*/  FADD.FTZ R0, R0, R3 ;  /* 0x0000000300007221 */ /* 0x000fce0000010000 */
.L_x_91:
[----:B------:R-:W-:Y:S05]  /*2040*/  BSYNC.RECONVERGENT B1 ;  /* 0x0000000000017941 */ /* 0x000fea0003800200 */
.L_x_81:
[----:B------:R-:W-:-:S04]  /*2050*/  HFMA2 R3, -RZ, RZ, 0, 0 ;  /* 0x00000000ff037431 */ /* 0x000fc800000001ff */
[----:B0-----:R-:W-:Y:S05]  /*2060*/  RET.REL.NODEC R2 `(adamfloat) ;  /* 0xffffffdc02e47950 */ /* 0x001fea0003c3ffff */
.L_x_92:
        /* <DEDUP_REMOVED lines=9> */
.L_x_118:


//--------------------- .text.adagradfloat        --------------------------
	.section	.text.adagradfloat,"ax",@progbits
	.align	128
        .global         adagradfloat
        .type           adagradfloat,@function
        .size           adagradfloat,(.L_x_120 - adagradfloat)
        .other          adagradfloat,@"STO_CUDA_ENTRY STV_DEFAULT"
adagradfloat:
.text.adagradfloat:
        /* <DEDUP_REMOVED lines=15> */
[----:B------:R-:W3:Y:S01]  /*00f0*/  LDG.E R9, desc[UR4][R4.64] ;  /* 0x0000000404097981 */ /* 0x000ee2000c1e1900 */
[----:B----4-:R-:W0:Y:S02]  /*0100*/  F2I.TRUNC.NTZ R7, R7 ;  /* 0x0000000700077305 */ /* 0x010e24000020f100 */
[----:B0-----:R-:W-:-:S05]  /*0110*/  I2FP.F32.S32 R0, R7 ;  /* 0x0000000700007245 */ /* 0x001fca0000201400 */
[----:B---3--:R-:W-:-:S05]  /*0120*/  FFMA R9, R9, R9, R0 ;  /* 0x0000000909097223 */ /* 0x008fca0000000000 */
[----:B------:R0:W-:Y:S04]  /*0130*/  STG.E desc[UR4][R2.64], R9 ;  /* 0x0000000902007986 */ /* 0x0001e8000c101904 */
[----:B------:R-:W2:Y:S01]  /*0140*/  LDG.E R0, desc[UR4][R4.64] ;  /* 0x0000000404007981 */ /* 0x000ea2000c1e1900 */
[----:B------:R-:W-:Y:S01]  /*0150*/  VIADD R10, R9, 0xf3000000 ;  /* 0xf3000000090a7836 */ /* 0x000fe20000000000 */
[----:B------:R0:W1:Y:S01]  /*0160*/  MUFU.RSQ R8, R9 ;  /* 0x0000000900087308 */ /* 0x0000620000001400 */
[----:B------:R-:W-:Y:S03]  /*0170*/  BSSY.RECONVERGENT B0, `(.L_x_93) ;  /* 0x000000c000007945 */ /* 0x000fe60003800200 */
[----:B------:R-:W-:Y:S01]  /*0180*/  ISETP.GT.U32.AND P0, PT, R10, 0x727fffff, PT ;  /* 0x727fffff0a00780c */ /* 0x000fe20003f04070 */
[----:B--2---:R-:W-:-:S12]  /*0190*/  FMUL R0, R0, -UR6 ;  /* 0x8000000600007c20 */ /* 0x004fd80008400000 */
[----:B01----:R-:W-:Y:S05]  /*01a0*/  @!P0 BRA `(.L_x_94) ;  /* 0x0000000000108947 */ /* 0x003fea0003800000 */
[----:B------:R-:W-:-:S07]  /*01b0*/  MOV R11, 0x1d0 ;  /* 0x000001d0000b7802 */ /* 0x000fce0000000f00 */
[----:B------:R-:W-:Y:S05]  /*01c0*/  CALL.REL.NOINC `($__internal_8_$__cuda_sm20_sqrt_rn_f32_slowpath) ;  /* 0x00000000006c7944 */ /* 0x000fea0003c00000 */
[----:B------:R-:W-:Y:S01]  /*01d0*/  IMAD.MOV.U32 R2, RZ, RZ, R9 ;  /* 0x000000ffff027224 */ /* 0x000fe200078e0009 */
[----:B------:R-:W-:Y:S06]  /*01e0*/  BRA `(.L_x_95) ;  /* 0x0000000000107947 */ /* 0x000fec0003800000 */
.L_x_94:
[----:B------:R-:W-:Y:S01]  /*01f0*/  FMUL.FTZ R2, R9, R8 ;  /* 0x0000000809027220 */ /* 0x000fe20000410000 */
[----:B------:R-:W-:-:S03]  /*0200*/  FMUL.FTZ R8, R8, 0.5 ;  /* 0x3f00000008087820 */ /* 0x000fc60000410000 */
[----:B------:R-:W-:-:S04]  /*0210*/  FFMA R9, -R2, R2, R9 ;  /* 0x0000000202097223 */ /* 0x000fc80000000109 */
[----:B------:R-:W-:-:S07]  /*0220*/  FFMA R2, R9, R8, R2 ;  /* 0x0000000809027223 */ /* 0x000fce0000000002 */
.L_x_95:
[----:B------:R-:W-:Y:S05]  /*0230*/  BSYNC.RECONVERGENT B0 ;  /* 0x0000000000007941 */ /* 0x000fea0003800200 */
.L_x_93:
        /* <DEDUP_REMOVED lines=12> */
[----:B------:R-:W-:Y:S05]  /*0300*/  CALL.REL.NOINC `($__internal_9_$__cuda_sm3x_div_rn_noftz_f32_slowpath) ;  /* 0x0000000000747944 */ /* 0x000fea0003c00000 */
[----:B------:R-:W-:-:S07]  /*0310*/  IMAD.MOV.U32 R9, RZ, RZ, R0 ;  /* 0x000000ffff097224 */ /* 0x000fce00078e0000 */
.L_x_97:
[----:B------:R-:W-:Y:S05]  /*0320*/  BSYNC.RECONVERGENT B0 ;  /* 0x0000000000007941 */ /* 0x000fea0003800200 */
.L_x_96:
[----:B------:R-:W0:Y:S02]  /*0330*/  LDC.64 R2, c[0x0][0x388] ;  /* 0x0000e200ff027b82 */ /* 0x000e240000000a00 */
[----:B0-----:R-:W-:-:S05]  /*0340*/  IMAD.WIDE R6, R6, 0x4, R2 ;  /* 0x0000000406067825 */ /* 0x001fca00078e0202 */
[----:B------:R-:W-:Y:S04]  /*0350*/  STG.E desc[UR4][R6.64], R9 ;  /* 0x0000000906007986 */ /* 0x000fe8000c101904 */
[----:B------:R-:W-:Y:S01]  /*0360*/  STG.E desc[UR4][R4.64], RZ ;  /* 0x000000ff04007986 */ /* 0x000fe2000c101904 */
[----:B------:R-:W-:Y:S05]  /*0370*/  EXIT ;  /* 0x000000000000794d */ /* 0x000fea0003800000 */
        .weak           $__internal_8_$__cuda_sm20_sqrt_rn_f32_slowpath
        .type           $__internal_8_$__cuda_sm20_sqrt_rn_f32_slowpath,@function
        .size           $__internal_8_$__cuda_sm20_sqrt_rn_f32_slowpath,($__internal_9_$__cuda_sm3x_div_rn_noftz_f32_slowpath - $__internal_8_$__cuda_sm20_sqrt_rn_f32_slowpath)
$__internal_8_$__cuda_sm20_sqrt_rn_f32_slowpath:
        /* <DEDUP_REMOVED lines=10> */
[----:B------:R-:W-:Y:S01]  /*0420*/  @P0 FFMA R3, R2, 1.84467440737095516160e+19, RZ ;  /* 0x5f80000002030823 */ /* 0x000fe200000000ff */
[----:B------:R-:W-:-:S03]  /*0430*/  @!P0 IMAD.MOV.U32 R9, RZ, RZ, R2 ;  /* 0x000000ffff098224 */ /* 0x000fc600078e0002 */
[----:B------:R-:W0:Y:S02]  /*0440*/  @P0 MUFU.RSQ R8, R3 ;  /* 0x0000000300080308 */ /* 0x000e240000001400 */
[----:B0-----:R-:W-:Y:S01]  /*0450*/  @P0 FMUL.FTZ R10, R3, R8 ;  /* 0x00000008030a0220 */ /* 0x001fe20000410000 */
[----:B------:R-:W-:-:S03]  /*0460*/  @P0 FMUL.FTZ R8, R8, 0.5 ;  /* 0x3f00000008080820 */ /* 0x000fc60000410000 */
[----:B------:R-:W-:-:S04]  /*0470*/  @P0 FADD.FTZ R7, -R10, -RZ ;  /* 0x800000ff0a070221 */ /* 0x000fc80000010100 */
[----:B------:R-:W-:-:S04]  /*0480*/  @P0 FFMA R7, R10, R7, R3 ;  /* 0x000000070a070223 */ /* 0x000fc80000000003 */
[----:B------:R-:W-:-:S04]  /*0490*/  @P0 FFMA R7, R7, R8, R10 ;  /* 0x0000000807070223 */ /* 0x000fc8000000000a */
[----:B------:R-:W-:-:S07]  /*04a0*/  @P0 FMUL.FTZ R9, R7, 2.3283064365386962891e-10 ;  /* 0x2f80000007090820 */ /* 0x000fce0000410000 */
.L_x_98:
[----:B------:R-:W-:Y:S02]  /*04b0*/  IMAD.MOV.U32 R2, RZ, RZ, R11 ;  /* 0x000000ffff027224 */ /* 0x000fe400078e000b */
[----:B------:R-:W-:-:S04]  /*04c0*/  IMAD.MOV.U32 R3, RZ, RZ, 0x0 ;  /* 0x00000000ff037424 */ /* 0x000fc800078e00ff */
[----:B------:R-:W-:Y:S05]  /*04d0*/  RET.REL.NODEC R2 `(adagradfloat) ;  /* 0xfffffff802c87950 */ /* 0x000fea0003c3ffff */
        .weak           $__internal_9_$__cuda_sm3x_div_rn_noftz_f32_slowpath
        .type           $__internal_9_$__cuda_sm3x_div_rn_noftz_f32_slowpath,@function
        .size           $__internal_9_$__cuda_sm3x_div_rn_noftz_f32_slowpath,(.L_x_120 - $__internal_9_$__cuda_sm3x_div_rn_noftz_f32_slowpath)
$__internal_9_$__cuda_sm3x_div_rn_noftz_f32_slowpath:
        /* <DEDUP_REMOVED lines=37> */
.L_x_100:
        /* <DEDUP_REMOVED lines=51> */
.L_x_107:
[----:B------:R-:W-:-:S04]  /*0a60*/  LOP3.LUT R0, R0, 0x80000000, RZ, 0xc0, !PT ;  /* 0x8000000000007812 */ /* 0x000fc800078ec0ff */
[----:B------:R-:W-:Y:S01]  /*0a70*/  LOP3.LUT R0, R0, 0x7f800000, RZ, 0xfc, !PT ;  /* 0x7f80000000007812 */ /* 0x000fe200078efcff */
[----:B------:R-:W-:Y:S06]  /*0a80*/  BRA `(.L_x_108) ;  /* 0x0000000000047947 */ /* 0x000fec0003800000 */
.L_x_106:
[----:B------:R-:W-:-:S07]  /*0a90*/  IMAD R0, R8, 0x800000, R0 ;  /* 0x0080000008007824 */ /* 0x000fce00078e0200 */
.L_x_108:
[----:B------:R-:W-:Y:S05]  /*0aa0*/  BSYNC.RECONVERGENT B2 ;  /* 0x0000000000027941 */ /* 0x000fea0003800200 */
.L_x_105:
[----:B------:R-:W-:Y:S05]  /*0ab0*/  BRA `(.L_x_109) ;  /* 0x0000000000207947 */ /* 0x000fea0003800000 */
.L_x_104:
[----:B------:R-:W-:-:S04]  /*0ac0*/  LOP3.LUT R0, R10, 0x80000000, R9, 0x48, !PT ;  /* 0x800000000a007812 */ /* 0x000fc800078e4809 */
[----:B------:R-:W-:Y:S01]  /*0ad0*/  LOP3.LUT R0, R0, 0x7f800000, RZ, 0xfc, !PT ;  /* 0x7f80000000007812 */ /* 0x000fe200078efcff */
[----:B------:R-:W-:Y:S06]  /*0ae0*/  BRA `(.L_x_109) ;  /* 0x0000000000147947 */ /* 0x000fec0003800000 */
.L_x_103:
[----:B------:R-:W-:Y:S01]  /*0af0*/  LOP3.LUT R0, R10, 0x80000000, R9, 0x48, !PT ;  /* 0x800000000a007812 */ /* 0x000fe200078e4809 */
[----:B------:R-:W-:Y:S06]  /*0b00*/  BRA `(.L_x_109) ;  /* 0x00000000000c7947 */ /* 0x000fec0003800000 */
.L_x_102:
[----:B------:R-:W0:Y:S01]  /*0b10*/  MUFU.RSQ R0, -QNAN ;  /* 0xffc0000000007908 */ /* 0x000e220000001400 */
[----:B------:R-:W-:Y:S05]  /*0b20*/  BRA `(.L_x_109) ;  /* 0x0000000000047947 */ /* 0x000fea0003800000 */
.L_x_101:
[----:B------:R-:W-:-:S07]  /*0b30*/  FADD.FTZ R0, R0, R3 ;  /* 0x0000000300007221 */ /* 0x000fce0000010000 */
.L_x_109:
[----:B------:R-:W-:Y:S05]  /*0b40*/  BSYNC.RECONVERGENT B1 ;  /* 0x0000000000017941 */ /* 0x000fea0003800200 */
.L_x_99:
[----:B------:R-:W-:-:S04]  /*0b50*/  IMAD.MOV.U32 R3, RZ, RZ, 0x0 ;  /* 0x00000000ff037424 */ /* 0x000fc800078e00ff */
[----:B0-----:R-:W-:Y:S05]  /*0b60*/  RET.REL.NODEC R2 `(adagradfloat) ;  /* 0xfffffff402247950 */ /* 0x001fea0003c3ffff */
.L_x_110:
        /* <DEDUP_REMOVED lines=9> */
.L_x_120:


//--------------------- .nv.shared.reserved.0     --------------------------
	.section	.nv.shared.reserved.0,"aw",@nobits
	.weak		__nv_reservedSMEM_offset_0_alias
	.size		__nv_reservedSMEM_offset_0_alias, 0, 64
	.other		__nv_reservedSMEM_offset_0_alias,@"STO_CUDA_RESERVED_SHARED STV_DEFAULT"
__nv_reservedSMEM_offset_0_alias:
	.zero		0
	.zero		64


//--------------------- .nv.constant0.copyto      --------------------------
	.section	.nv.constant0.copyto,"a",@progbits
	.sectionflags	@""
	.align	4
.nv.constant0.copyto:
	.zero		920


//--------------------- .nv.constant0.simpleadds  --------------------------
	.section	.nv.constant0.simpleadds,"a",@progbits
	.sectionflags	@""
	.align	4
.nv.constant0.simpleadds:
	.zero		936


//--------------------- .nv.constant0.l1l2regularizationfloat --------------------------
	.section	.nv.constant0.l1l2regularizationfloat,"a",@progbits
	.sectionflags	@""
	.align	4
.nv.constant0.l1l2regularizationfloat:
	.zero		948


//--------------------- .nv.constant0.l2regularizationfloat --------------------------
	.section	.nv.constant0.l2regularizationfloat,"a",@progbits
	.sectionflags	@""
	.align	4
.nv.constant0.l2regularizationfloat:
	.zero		948


//--------------------- .nv.constant0.l1regularizationfloat --------------------------
	.section	.nv.constant0.l1regularizationfloat,"a",@progbits
	.sectionflags	@""
	.align	4
.nv.constant0.l1regularizationfloat:
	.zero		948


//--------------------- .nv.constant0.adadeltafloat --------------------------
	.section	.nv.constant0.adadeltafloat,"a",@progbits
	.sectionflags	@""
	.align	4
.nv.constant0.adadeltafloat:
	.zero		944


//--------------------- .nv.constant0.adamfloat   --------------------------
	.section	.nv.constant0.adamfloat,"a",@progbits
	.sectionflags	@""
	.align	4
.nv.constant0.adamfloat:
	.zero		952


//--------------------- .nv.constant0.adagradfloat --------------------------
	.section	.nv.constant0.adagradfloat,"a",@progbits
	.sectionflags	@""
	.align	4
.nv.constant0.adagradfloat:
	.zero		936


//--------------------- SYMBOLS --------------------------

	.type		.nv.reservedSmem.offset0,@object
	.size		.nv.reservedSmem.offset0,0x4
